// auto-generated by cutlass_sweep.gemm — config: {"arch": "sm_100", "cluster_m": 4, "cluster_n": 2, "dtype": "e5m2", "dtype_b": "e5m2", "layout": "nt", "stages": 0, "tile_k": 64, "tile_m": 64, "tile_n": 128}
#include "cutlass/cutlass.h"
#include "cutlass/gemm/collective/collective_builder.hpp"
#include "cutlass/gemm/device/gemm_universal_adapter.h"
#include "cutlass/gemm/kernel/gemm_universal.hpp"
#include "cutlass/epilogue/collective/collective_builder.hpp"

using ElemA = cutlass::float_e5m2_t;
using ElemB = cutlass::float_e5m2_t;
using ElemCD = cutlass::float_e5m2_t;
using Acc  = float;
using TileShape    = cute::Shape<cute::_64, cute::_128, cute::_64>;
using ClusterShape = cute::Shape<cute::_4, cute::_2, cute::_1>;

using CollectiveEpilogue = typename cutlass::epilogue::collective::CollectiveBuilder<
    cutlass::arch::Sm100, cutlass::arch::OpClassTensorOp,
    TileShape, ClusterShape,
    cutlass::epilogue::collective::EpilogueTileAuto,
    Acc, Acc,
    ElemCD, cutlass::layout::RowMajor, 128 / cutlass::sizeof_bits<ElemCD>::value,
    ElemCD, cutlass::layout::RowMajor, 128 / cutlass::sizeof_bits<ElemCD>::value,
    cutlass::epilogue::collective::EpilogueScheduleAuto
  >::CollectiveOp;

using CollectiveMainloop = typename cutlass::gemm::collective::CollectiveBuilder<
    cutlass::arch::Sm100, cutlass::arch::OpClassTensorOp,
    ElemA, cutlass::layout::RowMajor, 128 / cutlass::sizeof_bits<ElemA>::value,
    ElemB, cutlass::layout::ColumnMajor, 128 / cutlass::sizeof_bits<ElemB>::value,
    Acc,
    TileShape, ClusterShape,
    cutlass::gemm::collective::StageCountAutoCarveout<static_cast<int>(sizeof(typename CollectiveEpilogue::SharedStorage))>,
    cutlass::gemm::collective::KernelScheduleAuto
  >::CollectiveOp;

using GemmKernel = cutlass::gemm::kernel::GemmUniversal<
    cute::Shape<int,int,int,int>,
    CollectiveMainloop,
    CollectiveEpilogue
>;
using Gemm = cutlass::gemm::device::GemmUniversalAdapter<GemmKernel>;

// Force the device kernel symbol into the cubin without needing a host main.
auto* _anchor = &cutlass::device_kernel<GemmKernel>;


// ===== COMPILED SASS (sm_100a) =====

	.target	sm_100a

	.elftype	@"ET_EXEC"


//--------------------- .note.nv.tkinfo           --------------------------
	.section	.note.nv.tkinfo,"",@"SHT_NOTE"
	.sectionflags	@"SHF_NOTE_NV_TKINFO"
	.tkinfo
        /*0018*/ 	.word	0x00000002
        /*0030*/ 	.string	""
        /*0030*/ 	.string	"ptxas"
        /*0030*/ 	.string	"Cuda compilation tools, release 13.0, V13.0.88"
        /*0030*/ 	.string	"Build cuda_13.0.r13.0/compiler.36424714_0"
        /*0030*/ 	.string	"-arch sm_100a -m 64 "



//--------------------- .note.nv.cuinfo           --------------------------
	.section	.note.nv.cuinfo,"",@"SHT_NOTE"
	.sectionflags	@"SHF_NOTE_NV_CUINFO"
        /*0018*/ 	.short	0x0002
        /*001a*/ 	.short	0x0064
        /*001c*/ 	.short	0x0082
	.zero		2


//--------------------- .nv.info                  --------------------------
	.section	.nv.info,"",@"SHT_CUDA_INFO"
	.align	4


	//----- nvinfo : EIATTR_REGCOUNT
	.align		4
        /*0000*/ 	.byte	0x04, 0x2f
        /*0002*/ 	.short	(.L_19 - .L_18)
	.align		4
.L_18:
        /*0004*/ 	.word	index@(_ZN7cutlass13device_kernelINS_4gemm6kernel13GemmUniversalIN4cute5tupleIJiiiiEEENS1_10collective13CollectiveMmaINS1_35MainloopSm100TmaUmmaWarpSpecializedILi17ELi2ELi4ENS5_IJNS4_1CILi4EEENSA_ILi2EEENSA_ILi1EEEEEEEENS5_IJNSA_ILi64EEENSA_ILi128EEESG_EEENS_12float_e5m2_tENS5_IJlSD_lEEESJ_SK_NS4_8TiledMMAINS4_8MMA_AtomIJNS4_10MMA_TraitsINS4_19SM100_MMA_F8F6F4_SSEJSJ_SJ_fSG_SH_NS4_17integral_constantINS4_4UMMA5MajorELSR_0EEESS_NSP_INSQ_7ScaleInELST_0EEESU_EEEEEENS4_6LayoutINS5_IJSD_SD_SD_EEENS5_IJNSA_ILi0EEESZ_SZ_EEEEENS5_IJNS4_10UnderscoreES12_S12_EEEEENS4_23SM90_TMA_LOAD_MULTICASTENS4_14ComposedLayoutINS4_7SwizzleILi2ELi4ELi3EEENS4_18smem_ptr_flag_bitsILi8EEENSX_INS5_IJNSA_ILi8EEESG_EEENS5_IJSG_SD_EEEEEEEvNS4_8identityES15_S1F_vS1G_EENS_8epilogue10collective18CollectiveEpilogueINS1I_23Sm100TmaWarpSpecializedILi2ELi2ELi32ELb0ELb0EEEJSI_NS5_IJNSX_ISG_SD_EES1N_EEESJ_SK_SJ_SK_NS1I_6fusion15FusionCallbacksIS1M_NS1P_17LinearCombinationISJ_fSJ_fLNS_15FloatRoundStyleE2EEESI_S1O_JEEENS4_5SM1004TMEM4LOAD26SM100_TMEM_LOAD_16dp32b32xENS4_13SM90_TMA_LOADES1F_NS4_39AutoVectorizingCopyWithAssumedAlignmentILi128EEENS4_14SM90_TMA_STOREES1F_S21_S21_EEEvvEEEEvNT_6ParamsE)
        /*0008*/ 	.word	0x00000072


	//----- nvinfo : EIATTR_FRAME_SIZE
	.align		4
.L_19:
        /*000c*/ 	.byte	0x04, 0x11
        /*000e*/ 	.short	(.L_21 - .L_20)
	.align		4
.L_20:
        /*0010*/ 	.word	index@($__internal_2_$__cuda_sm10x_tcgen05_guardrail_trap_unallocated_columns_being_dealloced)
        /*0014*/ 	.word	0x00000000


	//----- nvinfo : EIATTR_FRAME_SIZE
	.align		4
.L_21:
        /*0018*/ 	.byte	0x04, 0x11
        /*001a*/ 	.short	(.L_23 - .L_22)
	.align		4
.L_22:
        /*001c*/ 	.word	index@($__internal_1_$__cuda_sm10x_tcgen05_guardrail_trap_phase_invalid_during_alloc)
        /*0020*/ 	.word	0x00000000


	//----- nvinfo : EIATTR_FRAME_SIZE
	.align		4
.L_23:
        /*0024*/ 	.byte	0x04, 0x11
        /*0026*/ 	.short	(.L_25 - .L_24)
	.align		4
.L_24:
        /*0028*/ 	.word	index@($__internal_0_$__cuda_sm10x_tcgen05_guardrail_trap_col_being_dealloced_not_returned_by_alloc)
        /*002c*/ 	.word	0x00000000


	//----- nvinfo : EIATTR_FRAME_SIZE
	.align		4
.L_25:
        /*0030*/ 	.byte	0x04, 0x11
        /*0032*/ 	.short	(.L_27 - .L_26)
	.align		4
.L_26:
        /*0034*/ 	.word	index@(_ZN7cutlass13device_kernelINS_4gemm6kernel13GemmUniversalIN4cute5tupleIJiiiiEEENS1_10collective13CollectiveMmaINS1_35MainloopSm100TmaUmmaWarpSpecializedILi17ELi2ELi4ENS5_IJNS4_1CILi4EEENSA_ILi2EEENSA_ILi1EEEEEEEENS5_IJNSA_ILi64EEENSA_ILi128EEESG_EEENS_12float_e5m2_tENS5_IJlSD_lEEESJ_SK_NS4_8TiledMMAINS4_8MMA_AtomIJNS4_10MMA_TraitsINS4_19SM100_MMA_F8F6F4_SSEJSJ_SJ_fSG_SH_NS4_17integral_constantINS4_4UMMA5MajorELSR_0EEESS_NSP_INSQ_7ScaleInELST_0EEESU_EEEEEENS4_6LayoutINS5_IJSD_SD_SD_EEENS5_IJNSA_ILi0EEESZ_SZ_EEEEENS5_IJNS4_10UnderscoreES12_S12_EEEEENS4_23SM90_TMA_LOAD_MULTICASTENS4_14ComposedLayoutINS4_7SwizzleILi2ELi4ELi3EEENS4_18smem_ptr_flag_bitsILi8EEENSX_INS5_IJNSA_ILi8EEESG_EEENS5_IJSG_SD_EEEEEEEvNS4_8identityES15_S1F_vS1G_EENS_8epilogue10collective18CollectiveEpilogueINS1I_23Sm100TmaWarpSpecializedILi2ELi2ELi32ELb0ELb0EEEJSI_NS5_IJNSX_ISG_SD_EES1N_EEESJ_SK_SJ_SK_NS1I_6fusion15FusionCallbacksIS1M_NS1P_17LinearCombinationISJ_fSJ_fLNS_15FloatRoundStyleE2EEESI_S1O_JEEENS4_5SM1004TMEM4LOAD26SM100_TMEM_LOAD_16dp32b32xENS4_13SM90_TMA_LOADES1F_NS4_39AutoVectorizingCopyWithAssumedAlignmentILi128EEENS4_14SM90_TMA_STOREES1F_S21_S21_EEEvvEEEEvNT_6ParamsE)
        /*0038*/ 	.word	0x00000000


	//----- nvinfo : EIATTR_MIN_STACK_SIZE
	.align		4
.L_27:
        /*003c*/ 	.byte	0x04, 0x12
        /*003e*/ 	.short	(.L_29 - .L_28)
	.align		4
.L_28:
        /*0040*/ 	.word	index@(_ZN7cutlass13device_kernelINS_4gemm6kernel13GemmUniversalIN4cute5tupleIJiiiiEEENS1_10collective13CollectiveMmaINS1_35MainloopSm100TmaUmmaWarpSpecializedILi17ELi2ELi4ENS5_IJNS4_1CILi4EEENSA_ILi2EEENSA_ILi1EEEEEEEENS5_IJNSA_ILi64EEENSA_ILi128EEESG_EEENS_12float_e5m2_tENS5_IJlSD_lEEESJ_SK_NS4_8TiledMMAINS4_8MMA_AtomIJNS4_10MMA_TraitsINS4_19SM100_MMA_F8F6F4_SSEJSJ_SJ_fSG_SH_NS4_17integral_constantINS4_4UMMA5MajorELSR_0EEESS_NSP_INSQ_7ScaleInELST_0EEESU_EEEEEENS4_6LayoutINS5_IJSD_SD_SD_EEENS5_IJNSA_ILi0EEESZ_SZ_EEEEENS5_IJNS4_10UnderscoreES12_S12_EEEEENS4_23SM90_TMA_LOAD_MULTICASTENS4_14ComposedLayoutINS4_7SwizzleILi2ELi4ELi3EEENS4_18smem_ptr_flag_bitsILi8EEENSX_INS5_IJNSA_ILi8EEESG_EEENS5_IJSG_SD_EEEEEEEvNS4_8identityES15_S1F_vS1G_EENS_8epilogue10collective18CollectiveEpilogueINS1I_23Sm100TmaWarpSpecializedILi2ELi2ELi32ELb0ELb0EEEJSI_NS5_IJNSX_ISG_SD_EES1N_EEESJ_SK_SJ_SK_NS1I_6fusion15FusionCallbacksIS1M_NS1P_17LinearCombinationISJ_fSJ_fLNS_15FloatRoundStyleE2EEESI_S1O_JEEENS4_5SM1004TMEM4LOAD26SM100_TMEM_LOAD_16dp32b32xENS4_13SM90_TMA_LOADES1F_NS4_39AutoVectorizingCopyWithAssumedAlignmentILi128EEENS4_14SM90_TMA_STOREES1F_S21_S21_EEEvvEEEEvNT_6ParamsE)
        /*0044*/ 	.word	0x00000000
.L_29:


//--------------------- .nv.compat                --------------------------
	.section	.nv.compat,"",@"SHT_CUDA_COMPAT_INFO"
	.align	4
        /*0000*/ 	.byte	0x02, 0x09, 0x01, 0x00, 0x02, 0x02, 0x02, 0x00, 0x02, 0x05, 0x05, 0x00, 0x03, 0x07, 0x01, 0x01
        /*0010*/ 	.byte	0x02, 0x03, 0x01, 0x00, 0x02, 0x06, 0x01, 0x00, 0x04, 0x0b, 0x08, 0x00, 0x09, 0x00, 0x00, 0x00
        /*0020*/ 	.byte	0x00, 0x00, 0x00, 0x00


//--------------------- .nv.info._ZN7cutlass13device_kernelINS_4gemm6kernel13GemmUniversalIN4cute5tupleIJiiiiEEENS1_10collective13CollectiveMmaINS1_35MainloopSm100TmaUmmaWarpSpecializedILi17ELi2ELi4ENS5_IJNS4_1CILi4EEENSA_ILi2EEENSA_ILi1EEEEEEEENS5_IJNSA_ILi64EEENSA_ILi128EEESG_EEENS_12float_e5m2_tENS5_IJlSD_lEEESJ_SK_NS4_8TiledMMAINS4_8MMA_AtomIJNS4_10MMA_TraitsINS4_19SM100_MMA_F8F6F4_SSEJSJ_SJ_fSG_SH_NS4_17integral_constantINS4_4UMMA5MajorELSR_0EEESS_NSP_INSQ_7ScaleInELST_0EEESU_EEEEEENS4_6LayoutINS5_IJSD_SD_SD_EEENS5_IJNSA_ILi0EEESZ_SZ_EEEEENS5_IJNS4_10UnderscoreES12_S12_EEEEENS4_23SM90_TMA_LOAD_MULTICASTENS4_14ComposedLayoutINS4_7SwizzleILi2ELi4ELi3EEENS4_18smem_ptr_flag_bitsILi8EEENSX_INS5_IJNSA_ILi8EEESG_EEENS5_IJSG_SD_EEEEEEEvNS4_8identityES15_S1F_vS1G_EENS_8epilogue10collective18CollectiveEpilogueINS1I_23Sm100TmaWarpSpecializedILi2ELi2ELi32ELb0ELb0EEEJSI_NS5_IJNSX_ISG_SD_EES1N_EEESJ_SK_SJ_SK_NS1I_6fusion15FusionCallbacksIS1M_NS1P_17LinearCombinationISJ_fSJ_fLNS_15FloatRoundStyleE2EEESI_S1O_JEEENS4_5SM1004TMEM4LOAD26SM100_TMEM_LOAD_16dp32b32xENS4_13SM90_TMA_LOADES1F_NS4_39AutoVectorizingCopyWithAssumedAlignmentILi128EEENS4_14SM90_TMA_STOREES1F_S21_S21_EEEvvEEEEvNT_6ParamsE --------------------------
	.section	.nv.info._ZN7cutlass13device_kernelINS_4gemm6kernel13GemmUniversalIN4cute5tupleIJiiiiEEENS1_10collective13CollectiveMmaINS1_35MainloopSm100TmaUmmaWarpSpecializedILi17ELi2ELi4ENS5_IJNS4_1CILi4EEENSA_ILi2EEENSA_ILi1EEEEEEEENS5_IJNSA_ILi64EEENSA_ILi128EEESG_EEENS_12float_e5m2_tENS5_IJlSD_lEEESJ_SK_NS4_8TiledMMAINS4_8MMA_AtomIJNS4_10MMA_TraitsINS4_19SM100_MMA_F8F6F4_SSEJSJ_SJ_fSG_SH_NS4_17integral_constantINS4_4UMMA5MajorELSR_0EEESS_NSP_INSQ_7ScaleInELST_0EEESU_EEEEEENS4_6LayoutINS5_IJSD_SD_SD_EEENS5_IJNSA_ILi0EEESZ_SZ_EEEEENS5_IJNS4_10UnderscoreES12_S12_EEEEENS4_23SM90_TMA_LOAD_MULTICASTENS4_14ComposedLayoutINS4_7SwizzleILi2ELi4ELi3EEENS4_18smem_ptr_flag_bitsILi8EEENSX_INS5_IJNSA_ILi8EEESG_EEENS5_IJSG_SD_EEEEEEEvNS4_8identityES15_S1F_vS1G_EENS_8epilogue10collective18CollectiveEpilogueINS1I_23Sm100TmaWarpSpecializedILi2ELi2ELi32ELb0ELb0EEEJSI_NS5_IJNSX_ISG_SD_EES1N_EEESJ_SK_SJ_SK_NS1I_6fusion15FusionCallbacksIS1M_NS1P_17LinearCombinationISJ_fSJ_fLNS_15FloatRoundStyleE2EEESI_S1O_JEEENS4_5SM1004TMEM4LOAD26SM100_TMEM_LOAD_16dp32b32xENS4_13SM90_TMA_LOADES1F_NS4_39AutoVectorizingCopyWithAssumedAlignmentILi128EEENS4_14SM90_TMA_STOREES1F_S21_S21_EEEvvEEEEvNT_6ParamsE,"",@"SHT_CUDA_INFO"
	.sectionflags	@""
	.align	4


	//----- nvinfo : EIATTR_CUDA_API_VERSION
	.align		4
        /*0000*/ 	.byte	0x04, 0x37
        /*0002*/ 	.short	(.L_31 - .L_30)
.L_30:
        /*0004*/ 	.word	0x00000082


	//----- nvinfo : EIATTR_KPARAM_INFO
	.align		4
.L_31:
        /*0008*/ 	.byte	0x04, 0x17
        /*000a*/ 	.short	(.L_33 - .L_32)
.L_32:
        /*000c*/ 	.word	0x00000000
        /*0010*/ 	.short	0x0000
        /*0012*/ 	.short	0x0000
        /*0014*/ 	.byte	0x00, 0xf0, 0x01, 0x20


	//----- nvinfo : EIATTR_AT_ENTRY_FRAGMENTS
	.align		4
.L_33:
        /*0018*/ 	.byte	0x04, 0x4f
        /*001a*/ 	.short	(.L_35 - .L_34)


	//   ....[0]....
.L_34:
        /*001c*/ 	.word	0x00000006


	//----- nvinfo : EIATTR_RESERVED_SMEM_USED
	.align		4
.L_35:
        /*0020*/ 	.byte	0x01, 0x41
	.zero		2


	//----- nvinfo : EIATTR_SPARSE_MMA_MASK
	.align		4
        /*0024*/ 	.byte	0x03, 0x50
        /*0026*/ 	.short	0x0000


	//----- nvinfo : EIATTR_TCGEN05_1CTA_USED
	.align		4
        /*0028*/ 	.byte	0x01, 0x51
	.zero		2


	//----- nvinfo : EIATTR_MAXREG_COUNT
	.align		4
        /*002c*/ 	.byte	0x03, 0x1b
        /*002e*/ 	.short	0x00ff


	//----- nvinfo : EIATTR_NUM_BARRIERS
	.align		4
        /*0030*/ 	.byte	0x02, 0x4c
        /*0032*/ 	.byte	0x07
	.zero		1


	//----- nvinfo : EIATTR_EXTERNS
	.align		4
        /*0034*/ 	.byte	0x04, 0x0f
        /*0036*/ 	.short	(.L_37 - .L_36)


	//   ....[0]....
	.align		4
.L_36:
        /*0038*/ 	.word	index@(__assertfail)


	//----- nvinfo : EIATTR_MERCURY_ISA_VERSION
	.align		4
.L_37:
        /*003c*/ 	.byte	0x03, 0x5f
        /*003e*/ 	.short	0x0101


	//----- nvinfo : EIATTR_INT_WARP_WIDE_INSTR_OFFSETS
	.align		4
        /*0040*/ 	.byte	0x04, 0x31
        /*0042*/ 	.short	(.L_39 - .L_38)


	//   ....[0]....
.L_38:
        /*0044*/ 	.word	0x000046f0


	//   ....[1]....
        /*0048*/ 	.word	0x00004710


	//   ....[2]....
        /*004c*/ 	.word	0x00004740


	//   ....[3]....
        /*0050*/ 	.word	0x00005280


	//   ....[4]....
        /*0054*/ 	.word	0x000052f0


	//   ....[5]....
        /*0058*/ 	.word	0x000053c0


	//   ....[6]....
        /*005c*/ 	.word	0x00005470


	//----- nvinfo : EIATTR_COOP_GROUP_MASK_REGIDS
	.align		4
.L_39:
        /*0060*/ 	.byte	0x04, 0x29
        /*0062*/ 	.short	(.L_41 - .L_40)


	//   ....[0]....
.L_40:
        /*0064*/ 	.word	0xffffffff


	//   ....[1]....
        /*0068*/ 	.word	0xffffffff


	//   ....[2]....
        /*006c*/ 	.word	0xffffffff


	//   ....[3]....
        /*0070*/ 	.word	0xffffffff


	//   ....[4]....
        /*0074*/ 	.word	0xffffffff


	//   ....[5]....
        /*0078*/ 	.word	0xffffffff


	//   ....[6]....
        /*007c*/ 	.word	0xffffffff


	//   ....[7]....
        /*0080*/ 	.word	0xffffffff


	//   ....[8]....
        /*0084*/ 	.word	0xffffffff


	//   ....[9]....
        /*0088*/ 	.word	0xffffffff


	//   ....[10]....
        /*008c*/ 	.word	0xffffffff


	//   ....[11]....
        /*0090*/ 	.word	0xffffffff


	//   ....[12]....
        /*0094*/ 	.word	0xffffffff


	//   ....[13]....
        /*0098*/ 	.word	0xffffffff


	//----- nvinfo : EIATTR_COOP_GROUP_INSTR_OFFSETS
	.align		4
.L_41:
        /*009c*/ 	.byte	0x04, 0x28
        /*009e*/ 	.short	(.L_43 - .L_42)


	//   ....[0]....
.L_42:
        /*00a0*/ 	.word	0x00000080


	//   ....[1]....
        /*00a4*/ 	.word	0x000004f0


	//   ....[2]....
        /*00a8*/ 	.word	0x00000870


	//   ....[3]....
        /*00ac*/ 	.word	0x000009d0


	//   ....[4]....
        /*00b0*/ 	.word	0x00000ad0


	//   ....[5]....
        /*00b4*/ 	.word	0x00000c40


	//   ....[6]....
        /*00b8*/ 	.word	0x00000de0


	//   ....[7]....
        /*00bc*/ 	.word	0x00000f90


	//   ....[8]....
        /*00c0*/ 	.word	0x000023a0


	//   ....[9]....
        /*00c4*/ 	.word	0x000039c0


	//   ....[10]....
        /*00c8*/ 	.word	0x00003bd0


	//   ....[11]....
        /*00cc*/ 	.word	0x00003c00


	//   ....[12]....
        /*00d0*/ 	.word	0x000045d0


	//   ....[13]....
        /*00d4*/ 	.word	0x00004800


	//----- nvinfo : EIATTR_VRC_CTA_INIT_COUNT
	.align		4
.L_43:
        /*00d8*/ 	.byte	0x02, 0x4a
        /*00da*/ 	.byte	0x80
	.zero		1


	//----- nvinfo : EIATTR_SYSCALL_OFFSETS
	.align		4
        /*00dc*/ 	.byte	0x04, 0x46
        /*00de*/ 	.short	(.L_45 - .L_44)


	//   ....[0]....
.L_44:
        /*00e0*/ 	.word	0x00006080


	//   ....[1]....
        /*00e4*/ 	.word	0x000061c0


	//   ....[2]....
        /*00e8*/ 	.word	0x000069f0


	//   ....[3]....
        /*00ec*/ 	.word	0x00007780


	//----- nvinfo : EIATTR_MBARRIER_INSTR_OFFSETS
	.align		4
.L_45:
        /*00f0*/ 	.byte	0x04, 0x39
        /*00f2*/ 	.short	(.L_47 - .L_46)


	//   ....[0]....
.L_46:
        /*00f4*/ 	.word	0x00000630
        /*00f8*/ 	.word	0x000000ff
        /*00fc*/ 	.word	0x00000000
        /*0100*/ 	.short	0x0100
        /*0102*/ 	.byte	0x04
	.zero		1


	//   ....[1]....
        /*0104*/ 	.word	0x00000640
        /*0108*/ 	.word	0x000000ff
        /*010c*/ 	.word	0x00000088
        /*0110*/ 	.short	0x0100
        /*0112*/ 	.byte	0x04
	.zero		1


	//   ....[2]....
        /*0114*/ 	.word	0x00000650
        /*0118*/ 	.word	0x000000ff
        /*011c*/ 	.word	0x00000008
        /*0120*/ 	.short	0x0100
        /*0122*/ 	.byte	0x04
	.zero		1


	//   ....[3]....
        /*0124*/ 	.word	0x00000660
        /*0128*/ 	.word	0x000000ff
        /*012c*/ 	.word	0x00000090
        /*0130*/ 	.short	0x0100
        /*0132*/ 	.byte	0x04
	.zero		1


	//   ....[4]....
        /*0134*/ 	.word	0x00000670
        /*0138*/ 	.word	0x000000ff
        /*013c*/ 	.word	0x00000010
        /*0140*/ 	.short	0x0100
        /*0142*/ 	.byte	0x04
	.zero		1


	//   ....[5]....
        /*0144*/ 	.word	0x00000680
        /*0148*/ 	.word	0x000000ff
        /*014c*/ 	.word	0x00000098
        /*0150*/ 	.short	0x0100
        /*0152*/ 	.byte	0x04
	.zero		1


	//   ....[6]....
        /*0154*/ 	.word	0x00000690
        /*0158*/ 	.word	0x000000ff
        /*015c*/ 	.word	0x00000018
        /*0160*/ 	.short	0x0100
        /*0162*/ 	.byte	0x04
	.zero		1


	//   ....[7]....
        /*0164*/ 	.word	0x000006a0
        /*0168*/ 	.word	0x000000ff
        /*016c*/ 	.word	0x000000a0
        /*0170*/ 	.short	0x0100
        /*0172*/ 	.byte	0x04
	.zero		1


	//   ....[8]....
        /*0174*/ 	.word	0x000006b0
        /*0178*/ 	.word	0x000000ff
        /*017c*/ 	.word	0x00000020
        /*0180*/ 	.short	0x0100
        /*0182*/ 	.byte	0x04
	.zero		1


	//   ....[9]....
        /*0184*/ 	.word	0x000006c0
        /*0188*/ 	.word	0x000000ff
        /*018c*/ 	.word	0x000000a8
        /*0190*/ 	.short	0x0100
        /*0192*/ 	.byte	0x04
	.zero		1


	//   ....[10]....
        /*0194*/ 	.word	0x000006d0
        /*0198*/ 	.word	0x000000ff
        /*019c*/ 	.word	0x00000028
        /*01a0*/ 	.short	0x0100
        /*01a2*/ 	.byte	0x04
	.zero		1


	//   ....[11]....
        /*01a4*/ 	.word	0x000006e0
        /*01a8*/ 	.word	0x000000ff
        /*01ac*/ 	.word	0x000000b0
        /*01b0*/ 	.short	0x0100
        /*01b2*/ 	.byte	0x04
	.zero		1


	//   ....[12]....
        /*01b4*/ 	.word	0x000006f0
        /*01b8*/ 	.word	0x000000ff
        /*01bc*/ 	.word	0x00000030
        /*01c0*/ 	.short	0x0100
        /*01c2*/ 	.byte	0x04
	.zero		1


	//   ....[13]....
        /*01c4*/ 	.word	0x00000700
        /*01c8*/ 	.word	0x000000ff
        /*01cc*/ 	.word	0x000000b8
        /*01d0*/ 	.short	0x0100
        /*01d2*/ 	.byte	0x04
	.zero		1


	//   ....[14]....
        /*01d4*/ 	.word	0x00000710
        /*01d8*/ 	.word	0x000000ff
        /*01dc*/ 	.word	0x00000038
        /*01e0*/ 	.short	0x0100
        /*01e2*/ 	.byte	0x04
	.zero		1


	//   ....[15]....
        /*01e4*/ 	.word	0x00000720
        /*01e8*/ 	.word	0x000000ff
        /*01ec*/ 	.word	0x000000c0
        /*01f0*/ 	.short	0x0100
        /*01f2*/ 	.byte	0x04
	.zero		1


	//   ....[16]....
        /*01f4*/ 	.word	0x00000730
        /*01f8*/ 	.word	0x000000ff
        /*01fc*/ 	.word	0x00000040
        /*0200*/ 	.short	0x0100
        /*0202*/ 	.byte	0x04
	.zero		1


	//   ....[17]....
        /*0204*/ 	.word	0x00000740
        /*0208*/ 	.word	0x000000ff
        /*020c*/ 	.word	0x000000c8
        /*0210*/ 	.short	0x0100
        /*0212*/ 	.byte	0x04
	.zero		1


	//   ....[18]....
        /*0214*/ 	.word	0x00000750
        /*0218*/ 	.word	0x000000ff
        /*021c*/ 	.word	0x00000048
        /*0220*/ 	.short	0x0100
        /*0222*/ 	.byte	0x04
	.zero		1


	//   ....[19]....
        /*0224*/ 	.word	0x00000760
        /*0228*/ 	.word	0x000000ff
        /*022c*/ 	.word	0x000000d0
        /*0230*/ 	.short	0x0100
        /*0232*/ 	.byte	0x04
	.zero		1


	//   ....[20]....
        /*0234*/ 	.word	0x00000770
        /*0238*/ 	.word	0x000000ff
        /*023c*/ 	.word	0x00000050
        /*0240*/ 	.short	0x0100
        /*0242*/ 	.byte	0x04
	.zero		1


	//   ....[21]....
        /*0244*/ 	.word	0x00000780
        /*0248*/ 	.word	0x000000ff
        /*024c*/ 	.word	0x000000d8
        /*0250*/ 	.short	0x0100
        /*0252*/ 	.byte	0x04
	.zero		1


	//   ....[22]....
        /*0254*/ 	.word	0x00000790
        /*0258*/ 	.word	0x000000ff
        /*025c*/ 	.word	0x00000058
        /*0260*/ 	.short	0x0100
        /*0262*/ 	.byte	0x04
	.zero		1


	//   ....[23]....
        /*0264*/ 	.word	0x000007a0
        /*0268*/ 	.word	0x000000ff
        /*026c*/ 	.word	0x000000e0
        /*0270*/ 	.short	0x0100
        /*0272*/ 	.byte	0x04
	.zero		1


	//   ....[24]....
        /*0274*/ 	.word	0x000007b0
        /*0278*/ 	.word	0x000000ff
        /*027c*/ 	.word	0x00000060
        /*0280*/ 	.short	0x0100
        /*0282*/ 	.byte	0x04
	.zero		1


	//   ....[25]....
        /*0284*/ 	.word	0x000007c0
        /*0288*/ 	.word	0x000000ff
        /*028c*/ 	.word	0x000000e8
        /*0290*/ 	.short	0x0100
        /*0292*/ 	.byte	0x04
	.zero		1


	//   ....[26]....
        /*0294*/ 	.word	0x000007d0
        /*0298*/ 	.word	0x000000ff
        /*029c*/ 	.word	0x00000068
        /*02a0*/ 	.short	0x0100
        /*02a2*/ 	.byte	0x04
	.zero		1


	//   ....[27]....
        /*02a4*/ 	.word	0x000007e0
        /*02a8*/ 	.word	0x000000ff
        /*02ac*/ 	.word	0x000000f0
        /*02b0*/ 	.short	0x0100
        /*02b2*/ 	.byte	0x04
	.zero		1


	//   ....[28]....
        /*02b4*/ 	.word	0x000007f0
        /*02b8*/ 	.word	0x000000ff
        /*02bc*/ 	.word	0x00000070
        /*02c0*/ 	.short	0x0100
        /*02c2*/ 	.byte	0x04
	.zero		1


	//   ....[29]....
        /*02c4*/ 	.word	0x00000800
        /*02c8*/ 	.word	0x000000ff
        /*02cc*/ 	.word	0x000000f8
        /*02d0*/ 	.short	0x0100
        /*02d2*/ 	.byte	0x04
	.zero		1


	//   ....[30]....
        /*02d4*/ 	.word	0x00000810
        /*02d8*/ 	.word	0x000000ff
        /*02dc*/ 	.word	0x00000078
        /*02e0*/ 	.short	0x0100
        /*02e2*/ 	.byte	0x04
	.zero		1


	//   ....[31]....
        /*02e4*/ 	.word	0x00000820
        /*02e8*/ 	.word	0x000000ff
        /*02ec*/ 	.word	0x00000100
        /*02f0*/ 	.short	0x0100
        /*02f2*/ 	.byte	0x04
	.zero		1


	//   ....[32]....
        /*02f4*/ 	.word	0x00000830
        /*02f8*/ 	.word	0x000000ff
        /*02fc*/ 	.word	0x00000080
        /*0300*/ 	.short	0x0100
        /*0302*/ 	.byte	0x04
	.zero		1


	//   ....[33]....
        /*0304*/ 	.word	0x00000840
        /*0308*/ 	.word	0x000000ff
        /*030c*/ 	.word	0x00000108
        /*0310*/ 	.short	0x0100
        /*0312*/ 	.byte	0x04
	.zero		1


	//   ....[34]....
        /*0314*/ 	.word	0x00000980
        /*0318*/ 	.word	0x000000ff
        /*031c*/ 	.word	0x00000110
        /*0320*/ 	.short	0x0100
        /*0322*/ 	.byte	0x04
	.zero		1


	//   ....[35]....
        /*0324*/ 	.word	0x00000990
        /*0328*/ 	.word	0x000000ff
        /*032c*/ 	.word	0x00000120
        /*0330*/ 	.short	0x0100
        /*0332*/ 	.byte	0x04
	.zero		1


	//   ....[36]....
        /*0334*/ 	.word	0x000009a0
        /*0338*/ 	.word	0x000000ff
        /*033c*/ 	.word	0x00000118
        /*0340*/ 	.short	0x0100
        /*0342*/ 	.byte	0x04
	.zero		1


	//   ....[37]....
        /*0344*/ 	.word	0x000009b0
        /*0348*/ 	.word	0x000000ff
        /*034c*/ 	.word	0x00000128
        /*0350*/ 	.short	0x0100
        /*0352*/ 	.byte	0x04
	.zero		1


	//   ....[38]....
        /*0354*/ 	.word	0x00000aa0
        /*0358*/ 	.word	0x000000ff
        /*035c*/ 	.word	0x00000130
        /*0360*/ 	.short	0x0100
        /*0362*/ 	.byte	0x06
	.zero		1


	//   ....[39]....
        /*0364*/ 	.word	0x00000ab0
        /*0368*/ 	.word	0x000000ff
        /*036c*/ 	.word	0x00000138
        /*0370*/ 	.short	0x0100
        /*0372*/ 	.byte	0x06
	.zero		1


	//   ....[40]....
        /*0374*/ 	.word	0x00000bf0
        /*0378*/ 	.word	0x000000ff
        /*037c*/ 	.word	0x00000140
        /*0380*/ 	.short	0x0100
        /*0382*/ 	.byte	0x06
	.zero		1


	//   ....[41]....
        /*0384*/ 	.word	0x00000c00
        /*0388*/ 	.word	0x000000ff
        /*038c*/ 	.word	0x00000150
        /*0390*/ 	.short	0x0100
        /*0392*/ 	.byte	0x06
	.zero		1


	//   ....[42]....
        /*0394*/ 	.word	0x00000c10
        /*0398*/ 	.word	0x000000ff
        /*039c*/ 	.word	0x00000148
        /*03a0*/ 	.short	0x0100
        /*03a2*/ 	.byte	0x06
	.zero		1


	//   ....[43]....
        /*03a4*/ 	.word	0x00000c20
        /*03a8*/ 	.word	0x000000ff
        /*03ac*/ 	.word	0x00000158
        /*03b0*/ 	.short	0x0100
        /*03b2*/ 	.byte	0x06
	.zero		1


	//   ....[44]....
        /*03b4*/ 	.word	0x00000d50
        /*03b8*/ 	.word	0x000000ff
        /*03bc*/ 	.word	0x00000160
        /*03c0*/ 	.short	0x0100
        /*03c2*/ 	.byte	0x04
	.zero		1


	//   ....[45]....
        /*03c4*/ 	.word	0x00000d60
        /*03c8*/ 	.word	0x000000ff
        /*03cc*/ 	.word	0x00000180
        /*03d0*/ 	.short	0x0100
        /*03d2*/ 	.byte	0x04
	.zero		1


	//   ....[46]....
        /*03d4*/ 	.word	0x00000d70
        /*03d8*/ 	.word	0x000000ff
        /*03dc*/ 	.word	0x00000168
        /*03e0*/ 	.short	0x0100
        /*03e2*/ 	.byte	0x04
	.zero		1


	//   ....[47]....
        /*03e4*/ 	.word	0x00000d80
        /*03e8*/ 	.word	0x000000ff
        /*03ec*/ 	.word	0x00000188
        /*03f0*/ 	.short	0x0100
        /*03f2*/ 	.byte	0x04
	.zero		1


	//   ....[48]....
        /*03f4*/ 	.word	0x00000d90
        /*03f8*/ 	.word	0x000000ff
        /*03fc*/ 	.word	0x00000170
        /*0400*/ 	.short	0x0100
        /*0402*/ 	.byte	0x04
	.zero		1


	//   ....[49]....
        /*0404*/ 	.word	0x00000da0
        /*0408*/ 	.word	0x000000ff
        /*040c*/ 	.word	0x00000190
        /*0410*/ 	.short	0x0100
        /*0412*/ 	.byte	0x04
	.zero		1


	//   ....[50]....
        /*0414*/ 	.word	0x00000db0
        /*0418*/ 	.word	0x000000ff
        /*041c*/ 	.word	0x00000178
        /*0420*/ 	.short	0x0100
        /*0422*/ 	.byte	0x04
	.zero		1


	//   ....[51]....
        /*0424*/ 	.word	0x00000dc0
        /*0428*/ 	.word	0x000000ff
        /*042c*/ 	.word	0x00000198
        /*0430*/ 	.short	0x0100
        /*0432*/ 	.byte	0x04
	.zero		1


	//   ....[52]....
        /*0434*/ 	.word	0x00000eb0
        /*0438*/ 	.word	0x000000ff
        /*043c*/ 	.word	0x000001a0
        /*0440*/ 	.short	0x0100
        /*0442*/ 	.byte	0x04
	.zero		1


	//   ....[53]....
        /*0444*/ 	.word	0x00000ec0
        /*0448*/ 	.word	0x000000ff
        /*044c*/ 	.word	0x000001b0
        /*0450*/ 	.short	0x0100
        /*0452*/ 	.byte	0x04
	.zero		1


	//   ....[54]....
        /*0454*/ 	.word	0x00000ed0
        /*0458*/ 	.word	0x000000ff
        /*045c*/ 	.word	0x000001a8
        /*0460*/ 	.short	0x0100
        /*0462*/ 	.byte	0x04
	.zero		1


	//   ....[55]....
        /*0464*/ 	.word	0x00000ee0
        /*0468*/ 	.word	0x000000ff
        /*046c*/ 	.word	0x000001b8
        /*0470*/ 	.short	0x0100
        /*0472*/ 	.byte	0x04
	.zero		1


	//   ....[56]....
        /*0474*/ 	.word	0x00001c30
        /*0478*/ 	.word	0x00000000
        /*047c*/ 	.word	0x000001b0
        /*0480*/ 	.short	0x010a
        /*0482*/ 	.byte	0xff
	.zero		1


	//   ....[57]....
        /*0484*/ 	.word	0x00001c50
        /*0488*/ 	.word	0x00000000
        /*048c*/ 	.word	0x000001a0
        /*0490*/ 	.short	0x0101
        /*0492*/ 	.byte	0xff
	.zero		1


	//   ....[58]....
        /*0494*/ 	.word	0x00001d10
        /*0498*/ 	.word	0x000000ff
        /*049c*/ 	.word	0x00000088
        /*04a0*/ 	.short	0x010a
        /*04a2*/ 	.byte	0x04
	.zero		1


	//   ....[59]....
        /*04a4*/ 	.word	0x00001da0
        /*04a8*/ 	.word	0x000000ff
        /*04ac*/ 	.word	0x00000088
        /*04b0*/ 	.short	0x010a
        /*04b2*/ 	.byte	0x21
	.zero		1


	//   ....[60]....
        /*04b4*/ 	.word	0x00001f30
        /*04b8*/ 	.word	0x000000ff
        /*04bc*/ 	.word	0x00000088
        /*04c0*/ 	.short	0x010a
        /*04c2*/ 	.byte	0x05
	.zero		1


	//   ....[61]....
        /*04c4*/ 	.word	0x00002060
        /*04c8*/ 	.word	0x000000ff
        /*04cc*/ 	.word	0x00000138
        /*04d0*/ 	.short	0x0101
        /*04d2*/ 	.byte	0x15
	.zero		1


	//   ....[62]....
        /*04d4*/ 	.word	0x00002080
        /*04d8*/ 	.word	0x000000ff
        /*04dc*/ 	.word	0x00000088
        /*04e0*/ 	.short	0x010a
        /*04e2*/ 	.byte	0x04
	.zero		1


	//   ....[63]....
        /*04e4*/ 	.word	0x00002100
        /*04e8*/ 	.word	0x000000ff
        /*04ec*/ 	.word	0x00000088
        /*04f0*/ 	.short	0x010a
        /*04f2*/ 	.byte	0x11
	.zero		1


	//   ....[64]....
        /*04f4*/ 	.word	0x00002290
        /*04f8*/ 	.word	0x000000ff
        /*04fc*/ 	.word	0x00000088
        /*0500*/ 	.short	0x010a
        /*0502*/ 	.byte	0x05
	.zero		1


	//   ....[65]....
        /*0504*/ 	.word	0x000023d0
        /*0508*/ 	.word	0x00000003
        /*050c*/ 	.word	0x00000140
        /*0510*/ 	.short	0x010a
        /*0512*/ 	.byte	0xff
	.zero		1


	//   ....[66]....
        /*0514*/ 	.word	0x00002520
        /*0518*/ 	.word	0x00000000
        /*051c*/ 	.word	0x00000000
        /*0520*/ 	.short	0x0101
        /*0522*/ 	.byte	0xff
	.zero		1


	//   ....[67]....
        /*0524*/ 	.word	0x00002ac0
        /*0528*/ 	.word	0x000000ff
        /*052c*/ 	.word	0x00000000
        /*0530*/ 	.short	0x010a
        /*0532*/ 	.byte	0x04
	.zero		1


	//   ....[68]....
        /*0534*/ 	.word	0x00002b50
        /*0538*/ 	.word	0x000000ff
        /*053c*/ 	.word	0x00000000
        /*0540*/ 	.short	0x010a
        /*0542*/ 	.byte	0x05
	.zero		1


	//   ....[69]....
        /*0544*/ 	.word	0x00002be0
        /*0548*/ 	.word	0x000000ff
        /*054c*/ 	.word	0x00000000
        /*0550*/ 	.short	0x010a
        /*0552*/ 	.byte	0x05
	.zero		1


	//   ....[70]....
        /*0554*/ 	.word	0x00002c70
        /*0558*/ 	.word	0x000000ff
        /*055c*/ 	.word	0x00000000
        /*0560*/ 	.short	0x010a
        /*0562*/ 	.byte	0x05
	.zero		1


	//   ....[71]....
        /*0564*/ 	.word	0x00002d00
        /*0568*/ 	.word	0x000000ff
        /*056c*/ 	.word	0x00000000
        /*0570*/ 	.short	0x010a
        /*0572*/ 	.byte	0x05
	.zero		1


	//   ....[72]....
        /*0574*/ 	.word	0x00002d90
        /*0578*/ 	.word	0x000000ff
        /*057c*/ 	.word	0x00000000
        /*0580*/ 	.short	0x010a
        /*0582*/ 	.byte	0x05
	.zero		1


	//   ....[73]....
        /*0584*/ 	.word	0x00002e20
        /*0588*/ 	.word	0x000000ff
        /*058c*/ 	.word	0x00000000
        /*0590*/ 	.short	0x010a
        /*0592*/ 	.byte	0x05
	.zero		1


	//   ....[74]....
        /*0594*/ 	.word	0x00002eb0
        /*0598*/ 	.word	0x000000ff
        /*059c*/ 	.word	0x00000000
        /*05a0*/ 	.short	0x010a
        /*05a2*/ 	.byte	0x05
	.zero		1


	//   ....[75]....
        /*05a4*/ 	.word	0x00002f40
        /*05a8*/ 	.word	0x000000ff
        /*05ac*/ 	.word	0x00000000
        /*05b0*/ 	.short	0x010a
        /*05b2*/ 	.byte	0x05
	.zero		1


	//   ....[76]....
        /*05b4*/ 	.word	0x00002fd0
        /*05b8*/ 	.word	0x000000ff
        /*05bc*/ 	.word	0x00000000
        /*05c0*/ 	.short	0x010a
        /*05c2*/ 	.byte	0x05
	.zero		1


	//   ....[77]....
        /*05c4*/ 	.word	0x00003060
        /*05c8*/ 	.word	0x000000ff
        /*05cc*/ 	.word	0x00000000
        /*05d0*/ 	.short	0x010a
        /*05d2*/ 	.byte	0x05
	.zero		1


	//   ....[78]....
        /*05d4*/ 	.word	0x000030f0
        /*05d8*/ 	.word	0x000000ff
        /*05dc*/ 	.word	0x00000000
        /*05e0*/ 	.short	0x010a
        /*05e2*/ 	.byte	0x05
	.zero		1


	//   ....[79]....
        /*05e4*/ 	.word	0x00003180
        /*05e8*/ 	.word	0x000000ff
        /*05ec*/ 	.word	0x00000000
        /*05f0*/ 	.short	0x010a
        /*05f2*/ 	.byte	0x05
	.zero		1


	//   ....[80]....
        /*05f4*/ 	.word	0x00003210
        /*05f8*/ 	.word	0x000000ff
        /*05fc*/ 	.word	0x00000000
        /*0600*/ 	.short	0x010a
        /*0602*/ 	.byte	0x05
	.zero		1


	//   ....[81]....
        /*0604*/ 	.word	0x000032a0
        /*0608*/ 	.word	0x000000ff
        /*060c*/ 	.word	0x00000000
        /*0610*/ 	.short	0x010a
        /*0612*/ 	.byte	0x05
	.zero		1


	//   ....[82]....
        /*0614*/ 	.word	0x00003330
        /*0618*/ 	.word	0x000000ff
        /*061c*/ 	.word	0x00000000
        /*0620*/ 	.short	0x010a
        /*0622*/ 	.byte	0x05
	.zero		1


	//   ....[83]....
        /*0624*/ 	.word	0x000033d0
        /*0628*/ 	.word	0x00000000
        /*062c*/ 	.word	0x00000000
        /*0630*/ 	.short	0x010a
        /*0632*/ 	.byte	0xff
	.zero		1


	//   ....[84]....
        /*0634*/ 	.word	0x00003510
        /*0638*/ 	.word	0x00000002
        /*063c*/ 	.word	0x000001a0
        /*0640*/ 	.short	0x010a
        /*0642*/ 	.byte	0xff
	.zero		1


	//   ....[85]....
        /*0644*/ 	.word	0x00003570
        /*0648*/ 	.word	0x00000004
        /*064c*/ 	.word	0x00000000
        /*0650*/ 	.short	0x0101
        /*0652*/ 	.byte	0xff
	.zero		1


	//   ....[86]....
        /*0654*/ 	.word	0x00003590
        /*0658*/ 	.word	0x000000ff
        /*065c*/ 	.word	0x00000150
        /*0660*/ 	.short	0x010a
        /*0662*/ 	.byte	0x04
	.zero		1


	//   ....[87]....
        /*0664*/ 	.word	0x000036b0
        /*0668*/ 	.word	0x00000002
        /*066c*/ 	.word	0x00000140
        /*0670*/ 	.short	0x010a
        /*0672*/ 	.byte	0xff
	.zero		1


	//   ....[88]....
        /*0674*/ 	.word	0x000037c0
        /*0678*/ 	.word	0x00000002
        /*067c*/ 	.word	0x00000000
        /*0680*/ 	.short	0x0101
        /*0682*/ 	.byte	0xff
	.zero		1


	//   ....[89]....
        /*0684*/ 	.word	0x00003850
        /*0688*/ 	.word	0x000000ff
        /*068c*/ 	.word	0x00000150
        /*0690*/ 	.short	0x0106
        /*0692*/ 	.byte	0x04
	.zero		1


	//   ....[90]....
        /*0694*/ 	.word	0x00003870
        /*0698*/ 	.word	0x000000ff
        /*069c*/ 	.word	0x00000150
        /*06a0*/ 	.short	0x010a
        /*06a2*/ 	.byte	0x04
	.zero		1


	//   ....[91]....
        /*06a4*/ 	.word	0x00003900
        /*06a8*/ 	.word	0x000000ff
        /*06ac*/ 	.word	0x00000150
        /*06b0*/ 	.short	0x0106
        /*06b2*/ 	.byte	0x07
	.zero		1


	//   ....[92]....
        /*06b4*/ 	.word	0x00003940
        /*06b8*/ 	.word	0x00000000
        /*06bc*/ 	.word	0x00000150
        /*06c0*/ 	.short	0x010a
        /*06c2*/ 	.byte	0xff
	.zero		1


	//   ....[93]....
        /*06c4*/ 	.word	0x00003e60
        /*06c8*/ 	.word	0x00000000
        /*06cc*/ 	.word	0x00000140
        /*06d0*/ 	.short	0x010a
        /*06d2*/ 	.byte	0xff
	.zero		1


	//   ....[94]....
        /*06d4*/ 	.word	0x00003f60
        /*06d8*/ 	.word	0x00000003
        /*06dc*/ 	.word	0x00000000
        /*06e0*/ 	.short	0x0101
        /*06e2*/ 	.byte	0xff
	.zero		1


	//   ....[95]....
        /*06e4*/ 	.word	0x00003f70
        /*06e8*/ 	.word	0x000000ff
        /*06ec*/ 	.word	0x00000000
        /*06f0*/ 	.short	0x010a
        /*06f2*/ 	.byte	0x04
	.zero		1


	//   ....[96]....
        /*06f4*/ 	.word	0x00003ff0
        /*06f8*/ 	.word	0x000000ff
        /*06fc*/ 	.word	0x00000180
        /*0700*/ 	.short	0x010a
        /*0702*/ 	.byte	0x17
	.zero		1


	//   ....[97]....
        /*0704*/ 	.word	0x000040d0
        /*0708*/ 	.word	0x000000ff
        /*070c*/ 	.word	0x00000000
        /*0710*/ 	.short	0x010a
        /*0712*/ 	.byte	0x05
	.zero		1


	//   ....[98]....
        /*0714*/ 	.word	0x00004210
        /*0718*/ 	.word	0x000000ff
        /*071c*/ 	.word	0x00000000
        /*0720*/ 	.short	0x010a
        /*0722*/ 	.byte	0x04
	.zero		1


	//   ....[99]....
        /*0724*/ 	.word	0x00004400
        /*0728*/ 	.word	0x000000ff
        /*072c*/ 	.word	0x00000000
        /*0730*/ 	.short	0x010a
        /*0732*/ 	.byte	0x04
	.zero		1


	//   ....[100]....
        /*0734*/ 	.word	0x00004490
        /*0738*/ 	.word	0x000000ff
        /*073c*/ 	.word	0x00000000
        /*0740*/ 	.short	0x010a
        /*0742*/ 	.byte	0x05
	.zero		1


	//   ....[101]....
        /*0744*/ 	.word	0x00004520
        /*0748*/ 	.word	0x000000ff
        /*074c*/ 	.word	0x00000000
        /*0750*/ 	.short	0x010a
        /*0752*/ 	.byte	0x05
	.zero		1


	//   ....[102]....
        /*0754*/ 	.word	0x000045b0
        /*0758*/ 	.word	0x000000ff
        /*075c*/ 	.word	0x00000000
        /*0760*/ 	.short	0x010a
        /*0762*/ 	.byte	0x04
	.zero		1


	//   ....[103]....
        /*0764*/ 	.word	0x00004a80
        /*0768*/ 	.word	0x0000000c
        /*076c*/ 	.word	0x00000140
        /*0770*/ 	.short	0x010a
        /*0772*/ 	.byte	0xff
	.zero		1


	//   ....[104]....
        /*0774*/ 	.word	0x00004bf0
        /*0778*/ 	.word	0x00000000
        /*077c*/ 	.word	0x00000000
        /*0780*/ 	.short	0x0101
        /*0782*/ 	.byte	0xff
	.zero		1


	//   ....[105]....
        /*0784*/ 	.word	0x00005080
        /*0788*/ 	.word	0x000000ff
        /*078c*/ 	.word	0x00000138
        /*0790*/ 	.short	0x010a
        /*0792*/ 	.byte	0x15
	.zero		1


	//   ....[106]....
        /*0794*/ 	.word	0x00005200
        /*0798*/ 	.word	0x000000ff
        /*079c*/ 	.word	0x00000120
        /*07a0*/ 	.short	0x010a
        /*07a2*/ 	.byte	0x15
	.zero		1


	//   ....[107]....
        /*07a4*/ 	.word	0x00005370
        /*07a8*/ 	.word	0x000000ff
        /*07ac*/ 	.word	0x00000110
        /*07b0*/ 	.short	0x010b
        /*07b2*/ 	.byte	0x15
	.zero		1


	//   ....[108]....
        /*07b4*/ 	.word	0x00005380
        /*07b8*/ 	.word	0x000000ff
        /*07bc*/ 	.word	0x00000000
        /*07c0*/ 	.short	0x0101
        /*07c2*/ 	.byte	0x22
	.zero		1


	//   ....[109]....
        /*07c4*/ 	.word	0x00005390
        /*07c8*/ 	.word	0x000000ff
        /*07cc*/ 	.word	0x00000128
        /*07d0*/ 	.short	0x010a
        /*07d2*/ 	.byte	0x15
	.zero		1


	//   ....[110]....
        /*07d4*/ 	.word	0x00005570
        /*07d8*/ 	.word	0x000000ff
        /*07dc*/ 	.word	0x00000118
        /*07e0*/ 	.short	0x010b
        /*07e2*/ 	.byte	0x15
	.zero		1


	//   ....[111]....
        /*07e4*/ 	.word	0x00005580
        /*07e8*/ 	.word	0x000000ff
        /*07ec*/ 	.word	0x00000000
        /*07f0*/ 	.short	0x0101
        /*07f2*/ 	.byte	0x21
	.zero		1


	//   ....[112]....
        /*07f4*/ 	.word	0x000055b0
        /*07f8*/ 	.word	0x000000ff
        /*07fc*/ 	.word	0x00000120
        /*0800*/ 	.short	0x010a
        /*0802*/ 	.byte	0x15
	.zero		1


	//   ....[113]....
        /*0804*/ 	.word	0x000055f0
        /*0808*/ 	.word	0x00000000
        /*080c*/ 	.word	0x00000128
        /*0810*/ 	.short	0x010a
        /*0812*/ 	.byte	0xff
	.zero		1


	//   ....[114]....
        /*0814*/ 	.word	0x00005920
        /*0818*/ 	.word	0x00000003
        /*081c*/ 	.word	0x00000140
        /*0820*/ 	.short	0x010a
        /*0822*/ 	.byte	0xff
	.zero		1


	//   ....[115]....
        /*0824*/ 	.word	0x00005aa0
        /*0828*/ 	.word	0x00000000
        /*082c*/ 	.word	0x00000000
        /*0830*/ 	.short	0x0101
        /*0832*/ 	.byte	0xff
	.zero		1


	//   ....[116]....
        /*0834*/ 	.word	0x000065e0
        /*0838*/ 	.word	0x00000002
        /*083c*/ 	.word	0x00000110
        /*0840*/ 	.short	0x010a
        /*0842*/ 	.byte	0xff
	.zero		1


	//   ....[117]....
        /*0844*/ 	.word	0x00006650
        /*0848*/ 	.word	0x00000064
        /*084c*/ 	.word	0x00000160
        /*0850*/ 	.short	0x010a
        /*0852*/ 	.byte	0xff
	.zero		1


	//   ....[118]....
        /*0854*/ 	.word	0x00006740
        /*0858*/ 	.word	0x00000002
        /*085c*/ 	.word	0x00000110
        /*0860*/ 	.short	0x010a
        /*0862*/ 	.byte	0xff
	.zero		1


	//   ....[119]....
        /*0864*/ 	.word	0x00006850
        /*0868*/ 	.word	0x00000000
        /*086c*/ 	.word	0x00000000
        /*0870*/ 	.short	0x0101
        /*0872*/ 	.byte	0xff
	.zero		1


	//   ....[120]....
        /*0874*/ 	.word	0x000068d0
        /*0878*/ 	.word	0x00000064
        /*087c*/ 	.word	0x00000160
        /*0880*/ 	.short	0x010a
        /*0882*/ 	.byte	0xff
	.zero		1


	//   ....[121]....
        /*0884*/ 	.word	0x00007420
        /*0888*/ 	.word	0x0000006d
        /*088c*/ 	.word	0x00000110
        /*0890*/ 	.short	0x010a
        /*0892*/ 	.byte	0xff
	.zero		1


	//   ....[122]....
        /*0894*/ 	.word	0x000074f0
        /*0898*/ 	.word	0x0000006d
        /*089c*/ 	.word	0x00000110
        /*08a0*/ 	.short	0x010a
        /*08a2*/ 	.byte	0xff
	.zero		1


	//   ....[123]....
        /*08a4*/ 	.word	0x00007600
        /*08a8*/ 	.word	0x00000000
        /*08ac*/ 	.word	0x00000000
        /*08b0*/ 	.short	0x0101
        /*08b2*/ 	.byte	0xff
	.zero		1


	//   ....[124]....
        /*08b4*/ 	.word	0x00007a90
        /*08b8*/ 	.word	0x000000ff
        /*08bc*/ 	.word	0x00000000
        /*08c0*/ 	.short	0x0101
        /*08c2*/ 	.byte	0x04
	.zero		1


	//   ....[125]....
        /*08c4*/ 	.word	0x000082a0
        /*08c8*/ 	.word	0x00000000
        /*08cc*/ 	.word	0x000001b0
        /*08d0*/ 	.short	0x010a
        /*08d2*/ 	.byte	0xff
	.zero		1


	//   ....[126]....
        /*08d4*/ 	.word	0x00008300
        /*08d8*/ 	.word	0x00000000
        /*08dc*/ 	.word	0x00000088
        /*08e0*/ 	.short	0x010a
        /*08e2*/ 	.byte	0xff
	.zero		1


	//   ....[127]....
        /*08e4*/ 	.word	0x00008360
        /*08e8*/ 	.word	0x00000000
        /*08ec*/ 	.word	0x00000088
        /*08f0*/ 	.short	0x010a
        /*08f2*/ 	.byte	0xff
	.zero		1


	//   ....[128]....
        /*08f4*/ 	.word	0x000083b0
        /*08f8*/ 	.word	0x00000003
        /*08fc*/ 	.word	0x00000140
        /*0900*/ 	.short	0x010a
        /*0902*/ 	.byte	0xff
	.zero		1


	//   ....[129]....
        /*0904*/ 	.word	0x00008410
        /*0908*/ 	.word	0x00000000
        /*090c*/ 	.word	0x00000000
        /*0910*/ 	.short	0x010a
        /*0912*/ 	.byte	0xff
	.zero		1


	//   ....[130]....
        /*0914*/ 	.word	0x00008470
        /*0918*/ 	.word	0x00000000
        /*091c*/ 	.word	0x00000000
        /*0920*/ 	.short	0x010a
        /*0922*/ 	.byte	0xff
	.zero		1


	//   ....[131]....
        /*0924*/ 	.word	0x000084d0
        /*0928*/ 	.word	0x00000000
        /*092c*/ 	.word	0x00000000
        /*0930*/ 	.short	0x010a
        /*0932*/ 	.byte	0xff
	.zero		1


	//   ....[132]....
        /*0934*/ 	.word	0x00008530
        /*0938*/ 	.word	0x00000000
        /*093c*/ 	.word	0x00000000
        /*0940*/ 	.short	0x010a
        /*0942*/ 	.byte	0xff
	.zero		1


	//   ....[133]....
        /*0944*/ 	.word	0x00008590
        /*0948*/ 	.word	0x00000000
        /*094c*/ 	.word	0x00000000
        /*0950*/ 	.short	0x010a
        /*0952*/ 	.byte	0xff
	.zero		1


	//   ....[134]....
        /*0954*/ 	.word	0x000085f0
        /*0958*/ 	.word	0x00000000
        /*095c*/ 	.word	0x00000000
        /*0960*/ 	.short	0x010a
        /*0962*/ 	.byte	0xff
	.zero		1


	//   ....[135]....
        /*0964*/ 	.word	0x00008650
        /*0968*/ 	.word	0x00000000
        /*096c*/ 	.word	0x00000000
        /*0970*/ 	.short	0x010a
        /*0972*/ 	.byte	0xff
	.zero		1


	//   ....[136]....
        /*0974*/ 	.word	0x000086b0
        /*0978*/ 	.word	0x00000000
        /*097c*/ 	.word	0x00000000
        /*0980*/ 	.short	0x010a
        /*0982*/ 	.byte	0xff
	.zero		1


	//   ....[137]....
        /*0984*/ 	.word	0x00008710
        /*0988*/ 	.word	0x00000000
        /*098c*/ 	.word	0x00000000
        /*0990*/ 	.short	0x010a
        /*0992*/ 	.byte	0xff
	.zero		1


	//   ....[138]....
        /*0994*/ 	.word	0x00008770
        /*0998*/ 	.word	0x00000000
        /*099c*/ 	.word	0x00000000
        /*09a0*/ 	.short	0x010a
        /*09a2*/ 	.byte	0xff
	.zero		1


	//   ....[139]....
        /*09a4*/ 	.word	0x000087d0
        /*09a8*/ 	.word	0x00000000
        /*09ac*/ 	.word	0x00000000
        /*09b0*/ 	.short	0x010a
        /*09b2*/ 	.byte	0xff
	.zero		1


	//   ....[140]....
        /*09b4*/ 	.word	0x00008830
        /*09b8*/ 	.word	0x00000000
        /*09bc*/ 	.word	0x00000000
        /*09c0*/ 	.short	0x010a
        /*09c2*/ 	.byte	0xff
	.zero		1


	//   ....[141]....
        /*09c4*/ 	.word	0x00008890
        /*09c8*/ 	.word	0x00000000
        /*09cc*/ 	.word	0x00000000
        /*09d0*/ 	.short	0x010a
        /*09d2*/ 	.byte	0xff
	.zero		1


	//   ....[142]....
        /*09d4*/ 	.word	0x000088f0
        /*09d8*/ 	.word	0x00000000
        /*09dc*/ 	.word	0x00000000
        /*09e0*/ 	.short	0x010a
        /*09e2*/ 	.byte	0xff
	.zero		1


	//   ....[143]....
        /*09e4*/ 	.word	0x00008950
        /*09e8*/ 	.word	0x00000000
        /*09ec*/ 	.word	0x00000000
        /*09f0*/ 	.short	0x010a
        /*09f2*/ 	.byte	0xff
	.zero		1


	//   ....[144]....
        /*09f4*/ 	.word	0x000089b0
        /*09f8*/ 	.word	0x00000000
        /*09fc*/ 	.word	0x00000000
        /*0a00*/ 	.short	0x010a
        /*0a02*/ 	.byte	0xff
	.zero		1


	//   ....[145]....
        /*0a04*/ 	.word	0x00008a00
        /*0a08*/ 	.word	0x00000002
        /*0a0c*/ 	.word	0x000001a0
        /*0a10*/ 	.short	0x010a
        /*0a12*/ 	.byte	0xff
	.zero		1


	//   ....[146]....
        /*0a14*/ 	.word	0x00008a60
        /*0a18*/ 	.word	0x00000002
        /*0a1c*/ 	.word	0x00000150
        /*0a20*/ 	.short	0x010a
        /*0a22*/ 	.byte	0xff
	.zero		1


	//   ....[147]....
        /*0a24*/ 	.word	0x00008ab0
        /*0a28*/ 	.word	0x00000002
        /*0a2c*/ 	.word	0x00000140
        /*0a30*/ 	.short	0x010a
        /*0a32*/ 	.byte	0xff
	.zero		1


	//   ....[148]....
        /*0a34*/ 	.word	0x00008b10
        /*0a38*/ 	.word	0x00000000
        /*0a3c*/ 	.word	0x00000150
        /*0a40*/ 	.short	0x010a
        /*0a42*/ 	.byte	0xff
	.zero		1


	//   ....[149]....
        /*0a44*/ 	.word	0x00008b60
        /*0a48*/ 	.word	0x00000000
        /*0a4c*/ 	.word	0x00000140
        /*0a50*/ 	.short	0x010a
        /*0a52*/ 	.byte	0xff
	.zero		1


	//   ....[150]....
        /*0a54*/ 	.word	0x00008bc0
        /*0a58*/ 	.word	0x00000003
        /*0a5c*/ 	.word	0x00000180
        /*0a60*/ 	.short	0x010a
        /*0a62*/ 	.byte	0xff
	.zero		1


	//   ....[151]....
        /*0a64*/ 	.word	0x00008c20
        /*0a68*/ 	.word	0x00000000
        /*0a6c*/ 	.word	0x00000000
        /*0a70*/ 	.short	0x010a
        /*0a72*/ 	.byte	0xff
	.zero		1


	//   ....[152]....
        /*0a74*/ 	.word	0x00008c80
        /*0a78*/ 	.word	0x00000000
        /*0a7c*/ 	.word	0x00000000
        /*0a80*/ 	.short	0x010a
        /*0a82*/ 	.byte	0xff
	.zero		1


	//   ....[153]....
        /*0a84*/ 	.word	0x00008ce0
        /*0a88*/ 	.word	0x00000000
        /*0a8c*/ 	.word	0x00000000
        /*0a90*/ 	.short	0x010a
        /*0a92*/ 	.byte	0xff
	.zero		1


	//   ....[154]....
        /*0a94*/ 	.word	0x00008d40
        /*0a98*/ 	.word	0x00000000
        /*0a9c*/ 	.word	0x00000000
        /*0aa0*/ 	.short	0x010a
        /*0aa2*/ 	.byte	0xff
	.zero		1


	//   ....[155]....
        /*0aa4*/ 	.word	0x00008da0
        /*0aa8*/ 	.word	0x00000000
        /*0aac*/ 	.word	0x00000000
        /*0ab0*/ 	.short	0x010a
        /*0ab2*/ 	.byte	0xff
	.zero		1


	//   ....[156]....
        /*0ab4*/ 	.word	0x00008df0
        /*0ab8*/ 	.word	0x0000000c
        /*0abc*/ 	.word	0x00000140
        /*0ac0*/ 	.short	0x010a
        /*0ac2*/ 	.byte	0xff
	.zero		1


	//   ....[157]....
        /*0ac4*/ 	.word	0x00008e50
        /*0ac8*/ 	.word	0x00000000
        /*0acc*/ 	.word	0x00000138
        /*0ad0*/ 	.short	0x010a
        /*0ad2*/ 	.byte	0xff
	.zero		1


	//   ....[158]....
        /*0ad4*/ 	.word	0x00008eb0
        /*0ad8*/ 	.word	0x00000000
        /*0adc*/ 	.word	0x00000120
        /*0ae0*/ 	.short	0x010a
        /*0ae2*/ 	.byte	0xff
	.zero		1


	//   ....[159]....
        /*0ae4*/ 	.word	0x00008f10
        /*0ae8*/ 	.word	0x00000000
        /*0aec*/ 	.word	0x00000128
        /*0af0*/ 	.short	0x010a
        /*0af2*/ 	.byte	0xff
	.zero		1


	//   ....[160]....
        /*0af4*/ 	.word	0x00008f70
        /*0af8*/ 	.word	0x00000000
        /*0afc*/ 	.word	0x00000120
        /*0b00*/ 	.short	0x010a
        /*0b02*/ 	.byte	0xff
	.zero		1


	//   ....[161]....
        /*0b04*/ 	.word	0x00008fc0
        /*0b08*/ 	.word	0x00000003
        /*0b0c*/ 	.word	0x00000140
        /*0b10*/ 	.short	0x010a
        /*0b12*/ 	.byte	0xff
	.zero		1


	//   ....[162]....
        /*0b14*/ 	.word	0x00009010
        /*0b18*/ 	.word	0x00000002
        /*0b1c*/ 	.word	0x00000110
        /*0b20*/ 	.short	0x010a
        /*0b22*/ 	.byte	0xff
	.zero		1


	//   ....[163]....
        /*0b24*/ 	.word	0x00009060
        /*0b28*/ 	.word	0x00000064
        /*0b2c*/ 	.word	0x00000160
        /*0b30*/ 	.short	0x010a
        /*0b32*/ 	.byte	0xff
	.zero		1


	//   ....[164]....
        /*0b34*/ 	.word	0x000090b0
        /*0b38*/ 	.word	0x0000006d
        /*0b3c*/ 	.word	0x00000110
        /*0b40*/ 	.short	0x010a
        /*0b42*/ 	.byte	0xff
	.zero		1


	//----- nvinfo : EIATTR_NUM_MBARRIERS
	.align		4
.L_47:
        /*0b44*/ 	.byte	0x03, 0x38
        /*0b46*/ 	.short	0x0038


	//----- nvinfo : EIATTR_EXIT_INSTR_OFFSETS
	.align		4
        /*0b48*/ 	.byte	0x04, 0x1c
        /*0b4a*/ 	.short	(.L_49 - .L_48)


	//   ....[0]....
.L_48:
        /*0b4c*/ 	.word	0x00003400


	//   ....[1]....
        /*0b50*/ 	.word	0x00003910


	//   ....[2]....
        /*0b54*/ 	.word	0x00003970


	//   ....[3]....
        /*0b58*/ 	.word	0x00004810


	//   ....[4]....
        /*0b5c*/ 	.word	0x00005620


	//   ....[5]....
        /*0b60*/ 	.word	0x00005660


	//   ....[6]....
        /*0b64*/ 	.word	0x00008290


	//----- nvinfo : EIATTR_MAX_THREADS
	.align		4
.L_49:
        /*0b68*/ 	.byte	0x04, 0x05
        /*0b6a*/ 	.short	(.L_51 - .L_50)
.L_50:
        /*0b6c*/ 	.word	0x00000100
        /*0b70*/ 	.word	0x00000001
        /*0b74*/ 	.word	0x00000001


	//----- nvinfo : EIATTR_CRS_STACK_SIZE
	.align		4
.L_51:
        /*0b78*/ 	.byte	0x04, 0x1e
        /*0b7a*/ 	.short	(.L_53 - .L_52)
.L_52:
        /*0b7c*/ 	.word	0x00000000


	//----- nvinfo : EIATTR_CBANK_PARAM_SIZE
	.align		4
.L_53:
        /*0b80*/ 	.byte	0x03, 0x19
        /*0b82*/ 	.short	0x0800


	//----- nvinfo : EIATTR_PARAM_CBANK
	.align		4
        /*0b84*/ 	.byte	0x04, 0x0a
        /*0b86*/ 	.short	(.L_55 - .L_54)
	.align		4
.L_54:
        /*0b88*/ 	.word	index@(.nv.constant0._ZN7cutlass13device_kernelINS_4gemm6kernel13GemmUniversalIN4cute5tupleIJiiiiEEENS1_10collective13CollectiveMmaINS1_35MainloopSm100TmaUmmaWarpSpecializedILi17ELi2ELi4ENS5_IJNS4_1CILi4EEENSA_ILi2EEENSA_ILi1EEEEEEEENS5_IJNSA_ILi64EEENSA_ILi128EEESG_EEENS_12float_e5m2_tENS5_IJlSD_lEEESJ_SK_NS4_8TiledMMAINS4_8MMA_AtomIJNS4_10MMA_TraitsINS4_19SM100_MMA_F8F6F4_SSEJSJ_SJ_fSG_SH_NS4_17integral_constantINS4_4UMMA5MajorELSR_0EEESS_NSP_INSQ_7ScaleInELST_0EEESU_EEEEEENS4_6LayoutINS5_IJSD_SD_SD_EEENS5_IJNSA_ILi0EEESZ_SZ_EEEEENS5_IJNS4_10UnderscoreES12_S12_EEEEENS4_23SM90_TMA_LOAD_MULTICASTENS4_14ComposedLayoutINS4_7SwizzleILi2ELi4ELi3EEENS4_18smem_ptr_flag_bitsILi8EEENSX_INS5_IJNSA_ILi8EEESG_EEENS5_IJSG_SD_EEEEEEEvNS4_8identityES15_S1F_vS1G_EENS_8epilogue10collective18CollectiveEpilogueINS1I_23Sm100TmaWarpSpecializedILi2ELi2ELi32ELb0ELb0EEEJSI_NS5_IJNSX_ISG_SD_EES1N_EEESJ_SK_SJ_SK_NS1I_6fusion15FusionCallbacksIS1M_NS1P_17LinearCombinationISJ_fSJ_fLNS_15FloatRoundStyleE2EEESI_S1O_JEEENS4_5SM1004TMEM4LOAD26SM100_TMEM_LOAD_16dp32b32xENS4_13SM90_TMA_LOADES1F_NS4_39AutoVectorizingCopyWithAssumedAlignmentILi128EEENS4_14SM90_TMA_STOREES1F_S21_S21_EEEvvEEEEvNT_6ParamsE)
        /*0b8c*/ 	.short	0x0380
        /*0b8e*/ 	.short	0x0800


	//----- nvinfo : EIATTR_SW_WAR
	.align		4
.L_55:
        /*0b90*/ 	.byte	0x04, 0x36
        /*0b92*/ 	.short	(.L_57 - .L_56)
.L_56:
        /*0b94*/ 	.word	0x00000008
.L_57:


//--------------------- .nv.callgraph             --------------------------
	.section	.nv.callgraph,"",@"SHT_CUDA_CALLGRAPH"
	.align	4
	.sectionentsize	8
	.align		4
        /*0000*/ 	.word	0x00000000
	.align		4
        /*0004*/ 	.word	0xffffffff
	.align		4
        /*0008*/ 	.word	index@(_ZN7cutlass13device_kernelINS_4gemm6kernel13GemmUniversalIN4cute5tupleIJiiiiEEENS1_10collective13CollectiveMmaINS1_35MainloopSm100TmaUmmaWarpSpecializedILi17ELi2ELi4ENS5_IJNS4_1CILi4EEENSA_ILi2EEENSA_ILi1EEEEEEEENS5_IJNSA_ILi64EEENSA_ILi128EEESG_EEENS_12float_e5m2_tENS5_IJlSD_lEEESJ_SK_NS4_8TiledMMAINS4_8MMA_AtomIJNS4_10MMA_TraitsINS4_19SM100_MMA_F8F6F4_SSEJSJ_SJ_fSG_SH_NS4_17integral_constantINS4_4UMMA5MajorELSR_0EEESS_NSP_INSQ_7ScaleInELST_0EEESU_EEEEEENS4_6LayoutINS5_IJSD_SD_SD_EEENS5_IJNSA_ILi0EEESZ_SZ_EEEEENS5_IJNS4_10UnderscoreES12_S12_EEEEENS4_23SM90_TMA_LOAD_MULTICASTENS4_14ComposedLayoutINS4_7SwizzleILi2ELi4ELi3EEENS4_18smem_ptr_flag_bitsILi8EEENSX_INS5_IJNSA_ILi8EEESG_EEENS5_IJSG_SD_EEEEEEEvNS4_8identityES15_S1F_vS1G_EENS_8epilogue10collective18CollectiveEpilogueINS1I_23Sm100TmaWarpSpecializedILi2ELi2ELi32ELb0ELb0EEEJSI_NS5_IJNSX_ISG_SD_EES1N_EEESJ_SK_SJ_SK_NS1I_6fusion15FusionCallbacksIS1M_NS1P_17LinearCombinationISJ_fSJ_fLNS_15FloatRoundStyleE2EEESI_S1O_JEEENS4_5SM1004TMEM4LOAD26SM100_TMEM_LOAD_16dp32b32xENS4_13SM90_TMA_LOADES1F_NS4_39AutoVectorizingCopyWithAssumedAlignmentILi128EEENS4_14SM90_TMA_STOREES1F_S21_S21_EEEvvEEEEvNT_6ParamsE)
	.align		4
        /*000c*/ 	.word	index@(__assertfail)
	.align		4
        /*0010*/ 	.word	0x00000000
	.align		4
        /*0014*/ 	.word	0xfffffffe
	.align		4
        /*0018*/ 	.word	0x00000000
	.align		4
        /*001c*/ 	.word	0xfffffffd
	.align		4
        /*0020*/ 	.word	0x00000000
	.align		4
        /*0024*/ 	.word	0xfffffffc


//--------------------- .nv.constant4             --------------------------
	.section	.nv.constant4,"a",@progbits
	.align	8
	.align		8
.nv.constant4:
        /*0000*/ 	.dword	__assertfail
	.align		8
        /*0008*/ 	.dword	__unnamed_1
	.align		8
        /*0010*/ 	.dword	__unnamed_2
	.align		8
        /*0018*/ 	.dword	_ZN40_INTERNAL_2c5c69c9_4_k_cu_b22d3f12_308084cuda3std3__45__cpo5beginE
	.align		8
        /*0020*/ 	.dword	_ZN40_INTERNAL_2c5c69c9_4_k_cu_b22d3f12_308084cuda3std3__45__cpo3endE
	.align		8
        /*0028*/ 	.dword	_ZN40_INTERNAL_2c5c69c9_4_k_cu_b22d3f12_308084cuda3std3__45__cpo6cbeginE
	.align		8
        /*0030*/ 	.dword	_ZN40_INTERNAL_2c5c69c9_4_k_cu_b22d3f12_308084cuda3std3__45__cpo4cendE
	.align		8
        /*0038*/ 	.dword	_ZN40_INTERNAL_2c5c69c9_4_k_cu_b22d3f12_308084cuda3std3__442_GLOBAL__N__2c5c69c9_4_k_cu_b22d3f12_308086ignoreE
	.align		8
        /*0040*/ 	.dword	_ZN40_INTERNAL_2c5c69c9_4_k_cu_b22d3f12_308084cuda3std3__419piecewise_constructE
	.align		8
        /*0048*/ 	.dword	_ZN40_INTERNAL_2c5c69c9_4_k_cu_b22d3f12_308084cuda3std3__48in_placeE
	.align		8
        /*0050*/ 	.dword	_ZN40_INTERNAL_2c5c69c9_4_k_cu_b22d3f12_308084cuda3std6ranges3__45__cpo4swapE
	.align		8
        /*0058*/ 	.dword	_ZN40_INTERNAL_2c5c69c9_4_k_cu_b22d3f12_308084cuda3std6ranges3__45__cpo9iter_moveE
	.align		8
        /*0060*/ 	.dword	_ZN40_INTERNAL_2c5c69c9_4_k_cu_b22d3f12_308084cute7productE
	.align		8
        /*0068*/ 	.dword	_ZN40_INTERNAL_2c5c69c9_4_k_cu_b22d3f12_308084cute1_E
	.align		8
        /*0070*/ 	.dword	$str$25
	.align		8
        /*0078*/ 	.dword	$str$26
	.align		8
        /*0080*/ 	.dword	$str$27
	.align		8
        /*0088*/ 	.dword	$str$28


//--------------------- .text._ZN7cutlass13device_kernelINS_4gemm6kernel13GemmUniversalIN4cute5tupleIJiiiiEEENS1_10collective13CollectiveMmaINS1_35MainloopSm100TmaUmmaWarpSpecializedILi17ELi2ELi4ENS5_IJNS4_1CILi4EEENSA_ILi2EEENSA_ILi1EEEEEEEENS5_IJNSA_ILi64EEENSA_ILi128EEESG_EEENS_12float_e5m2_tENS5_IJlSD_lEEESJ_SK_NS4_8TiledMMAINS4_8MMA_AtomIJNS4_10MMA_TraitsINS4_19SM100_MMA_F8F6F4_SSEJSJ_SJ_fSG_SH_NS4_17integral_constantINS4_4UMMA5MajorELSR_0EEESS_NSP_INSQ_7ScaleInELST_0EEESU_EEEEEENS4_6LayoutINS5_IJSD_SD_SD_EEENS5_IJNSA_ILi0EEESZ_SZ_EEEEENS5_IJNS4_10UnderscoreES12_S12_EEEEENS4_23SM90_TMA_LOAD_MULTICASTENS4_14ComposedLayoutINS4_7SwizzleILi2ELi4ELi3EEENS4_18smem_ptr_flag_bitsILi8EEENSX_INS5_IJNSA_ILi8EEESG_EEENS5_IJSG_SD_EEEEEEEvNS4_8identityES15_S1F_vS1G_EENS_8epilogue10collective18CollectiveEpilogueINS1I_23Sm100TmaWarpSpecializedILi2ELi2ELi32ELb0ELb0EEEJSI_NS5_IJNSX_ISG_SD_EES1N_EEESJ_SK_SJ_SK_NS1I_6fusion15FusionCallbacksIS1M_NS1P_17LinearCombinationISJ_fSJ_fLNS_15FloatRoundStyleE2EEESI_S1O_JEEENS4_5SM1004TMEM4LOAD26SM100_TMEM_LOAD_16dp32b32xENS4_13SM90_TMA_LOADES1F_NS4_39AutoVectorizingCopyWithAssumedAlignmentILi128EEENS4_14SM90_TMA_STOREES1F_S21_S21_EEEvvEEEEvNT_6ParamsE --------------------------
	.section	.text._ZN7cutlass13device_kernelINS_4gemm6kernel13GemmUniversalIN4cute5tupleIJiiiiEEENS1_10collective13CollectiveMmaINS1_35MainloopSm100TmaUmmaWarpSpecializedILi17ELi2ELi4ENS5_IJNS4_1CILi4EEENSA_ILi2EEENSA_ILi1EEEEEEEENS5_IJNSA_ILi64EEENSA_ILi128EEESG_EEENS_12float_e5m2_tENS5_IJlSD_lEEESJ_SK_NS4_8TiledMMAINS4_8MMA_AtomIJNS4_10MMA_TraitsINS4_19SM100_MMA_F8F6F4_SSEJSJ_SJ_fSG_SH_NS4_17integral_constantINS4_4UMMA5MajorELSR_0EEESS_NSP_INSQ_7ScaleInELST_0EEESU_EEEEEENS4_6LayoutINS5_IJSD_SD_SD_EEENS5_IJNSA_ILi0EEESZ_SZ_EEEEENS5_IJNS4_10UnderscoreES12_S12_EEEEENS4_23SM90_TMA_LOAD_MULTICASTENS4_14ComposedLayoutINS4_7SwizzleILi2ELi4ELi3EEENS4_18smem_ptr_flag_bitsILi8EEENSX_INS5_IJNSA_ILi8EEESG_EEENS5_IJSG_SD_EEEEEEEvNS4_8identityES15_S1F_vS1G_EENS_8epilogue10collective18CollectiveEpilogueINS1I_23Sm100TmaWarpSpecializedILi2ELi2ELi32ELb0ELb0EEEJSI_NS5_IJNSX_ISG_SD_EES1N_EEESJ_SK_SJ_SK_NS1I_6fusion15FusionCallbacksIS1M_NS1P_17LinearCombinationISJ_fSJ_fLNS_15FloatRoundStyleE2EEESI_S1O_JEEENS4_5SM1004TMEM4LOAD26SM100_TMEM_LOAD_16dp32b32xENS4_13SM90_TMA_LOADES1F_NS4_39AutoVectorizingCopyWithAssumedAlignmentILi128EEENS4_14SM90_TMA_STOREES1F_S21_S21_EEEvvEEEEvNT_6ParamsE,"ax",@progbits
	.align	128
.text._ZN7cutlass13device_kernelINS_4gemm6kernel13GemmUniversalIN4cute5tupleIJiiiiEEENS1_10collective13CollectiveMmaINS1_35MainloopSm100TmaUmmaWarpSpecializedILi17ELi2ELi4ENS5_IJNS4_1CILi4EEENSA_ILi2EEENSA_ILi1EEEEEEEENS5_IJNSA_ILi64EEENSA_ILi128EEESG_EEENS_12float_e5m2_tENS5_IJlSD_lEEESJ_SK_NS4_8TiledMMAINS4_8MMA_AtomIJNS4_10MMA_TraitsINS4_19SM100_MMA_F8F6F4_SSEJSJ_SJ_fSG_SH_NS4_17integral_constantINS4_4UMMA5MajorELSR_0EEESS_NSP_INSQ_7ScaleInELST_0EEESU_EEEEEENS4_6LayoutINS5_IJSD_SD_SD_EEENS5_IJNSA_ILi0EEESZ_SZ_EEEEENS5_IJNS4_10UnderscoreES12_S12_EEEEENS4_23SM90_TMA_LOAD_MULTICASTENS4_14ComposedLayoutINS4_7SwizzleILi2ELi4ELi3EEENS4_18smem_ptr_flag_bitsILi8EEENSX_INS5_IJNSA_ILi8EEESG_EEENS5_IJSG_SD_EEEEEEEvNS4_8identityES15_S1F_vS1G_EENS_8epilogue10collective18CollectiveEpilogueINS1I_23Sm100TmaWarpSpecializedILi2ELi2ELi32ELb0ELb0EEEJSI_NS5_IJNSX_ISG_SD_EES1N_EEESJ_SK_SJ_SK_NS1I_6fusion15FusionCallbacksIS1M_NS1P_17LinearCombinationISJ_fSJ_fLNS_15FloatRoundStyleE2EEESI_S1O_JEEENS4_5SM1004TMEM4LOAD26SM100_TMEM_LOAD_16dp32b32xENS4_13SM90_TMA_LOADES1F_NS4_39AutoVectorizingCopyWithAssumedAlignmentILi128EEENS4_14SM90_TMA_STOREES1F_S21_S21_EEEvvEEEEvNT_6ParamsE:
        .type           _ZN7cutlass13device_kernelINS_4gemm6kernel13GemmUniversalIN4cute5tupleIJiiiiEEENS1_10collective13CollectiveMmaINS1_35MainloopSm100TmaUmmaWarpSpecializedILi17ELi2ELi4ENS5_IJNS4_1CILi4EEENSA_ILi2EEENSA_ILi1EEEEEEEENS5_IJNSA_ILi64EEENSA_ILi128EEESG_EEENS_12float_e5m2_tENS5_IJlSD_lEEESJ_SK_NS4_8TiledMMAINS4_8MMA_AtomIJNS4_10MMA_TraitsINS4_19SM100_MMA_F8F6F4_SSEJSJ_SJ_fSG_SH_NS4_17integral_constantINS4_4UMMA5MajorELSR_0EEESS_NSP_INSQ_7ScaleInELST_0EEESU_EEEEEENS4_6LayoutINS5_IJSD_SD_SD_EEENS5_IJNSA_ILi0EEESZ_SZ_EEEEENS5_IJNS4_10UnderscoreES12_S12_EEEEENS4_23SM90_TMA_LOAD_MULTICASTENS4_14ComposedLayoutINS4_7SwizzleILi2ELi4ELi3EEENS4_18smem_ptr_flag_bitsILi8EEENSX_INS5_IJNSA_ILi8EEESG_EEENS5_IJSG_SD_EEEEEEEvNS4_8identityES15_S1F_vS1G_EENS_8epilogue10collective18CollectiveEpilogueINS1I_23Sm100TmaWarpSpecializedILi2ELi2ELi32ELb0ELb0EEEJSI_NS5_IJNSX_ISG_SD_EES1N_EEESJ_SK_SJ_SK_NS1I_6fusion15FusionCallbacksIS1M_NS1P_17LinearCombinationISJ_fSJ_fLNS_15FloatRoundStyleE2EEESI_S1O_JEEENS4_5SM1004TMEM4LOAD26SM100_TMEM_LOAD_16dp32b32xENS4_13SM90_TMA_LOADES1F_NS4_39AutoVectorizingCopyWithAssumedAlignmentILi128EEENS4_14SM90_TMA_STOREES1F_S21_S21_EEEvvEEEEvNT_6ParamsE,@function
        .size           _ZN7cutlass13device_kernelINS_4gemm6kernel13GemmUniversalIN4cute5tupleIJiiiiEEENS1_10collective13CollectiveMmaINS1_35MainloopSm100TmaUmmaWarpSpecializedILi17ELi2ELi4ENS5_IJNS4_1CILi4EEENSA_ILi2EEENSA_ILi1EEEEEEEENS5_IJNSA_ILi64EEENSA_ILi128EEESG_EEENS_12float_e5m2_tENS5_IJlSD_lEEESJ_SK_NS4_8TiledMMAINS4_8MMA_AtomIJNS4_10MMA_TraitsINS4_19SM100_MMA_F8F6F4_SSEJSJ_SJ_fSG_SH_NS4_17integral_constantINS4_4UMMA5MajorELSR_0EEESS_NSP_INSQ_7ScaleInELST_0EEESU_EEEEEENS4_6LayoutINS5_IJSD_SD_SD_EEENS5_IJNSA_ILi0EEESZ_SZ_EEEEENS5_IJNS4_10UnderscoreES12_S12_EEEEENS4_23SM90_TMA_LOAD_MULTICASTENS4_14ComposedLayoutINS4_7SwizzleILi2ELi4ELi3EEENS4_18smem_ptr_flag_bitsILi8EEENSX_INS5_IJNSA_ILi8EEESG_EEENS5_IJSG_SD_EEEEEEEvNS4_8identityES15_S1F_vS1G_EENS_8epilogue10collective18CollectiveEpilogueINS1I_23Sm100TmaWarpSpecializedILi2ELi2ELi32ELb0ELb0EEEJSI_NS5_IJNSX_ISG_SD_EES1N_EEESJ_SK_SJ_SK_NS1I_6fusion15FusionCallbacksIS1M_NS1P_17LinearCombinationISJ_fSJ_fLNS_15FloatRoundStyleE2EEESI_S1O_JEEENS4_5SM1004TMEM4LOAD26SM100_TMEM_LOAD_16dp32b32xENS4_13SM90_TMA_LOADES1F_NS4_39AutoVectorizingCopyWithAssumedAlignmentILi128EEENS4_14SM90_TMA_STOREES1F_S21_S21_EEEvvEEEEvNT_6ParamsE,(.L_x_189 - _ZN7cutlass13device_kernelINS_4gemm6kernel13GemmUniversalIN4cute5tupleIJiiiiEEENS1_10collective13CollectiveMmaINS1_35MainloopSm100TmaUmmaWarpSpecializedILi17ELi2ELi4ENS5_IJNS4_1CILi4EEENSA_ILi2EEENSA_ILi1EEEEEEEENS5_IJNSA_ILi64EEENSA_ILi128EEESG_EEENS_12float_e5m2_tENS5_IJlSD_lEEESJ_SK_NS4_8TiledMMAINS4_8MMA_AtomIJNS4_10MMA_TraitsINS4_19SM100_MMA_F8F6F4_SSEJSJ_SJ_fSG_SH_NS4_17integral_constantINS4_4UMMA5MajorELSR_0EEESS_NSP_INSQ_7ScaleInELST_0EEESU_EEEEEENS4_6LayoutINS5_IJSD_SD_SD_EEENS5_IJNSA_ILi0EEESZ_SZ_EEEEENS5_IJNS4_10UnderscoreES12_S12_EEEEENS4_23SM90_TMA_LOAD_MULTICASTENS4_14ComposedLayoutINS4_7SwizzleILi2ELi4ELi3EEENS4_18smem_ptr_flag_bitsILi8EEENSX_INS5_IJNSA_ILi8EEESG_EEENS5_IJSG_SD_EEEEEEEvNS4_8identityES15_S1F_vS1G_EENS_8epilogue10collective18CollectiveEpilogueINS1I_23Sm100TmaWarpSpecializedILi2ELi2ELi32ELb0ELb0EEEJSI_NS5_IJNSX_ISG_SD_EES1N_EEESJ_SK_SJ_SK_NS1I_6fusion15FusionCallbacksIS1M_NS1P_17LinearCombinationISJ_fSJ_fLNS_15FloatRoundStyleE2EEESI_S1O_JEEENS4_5SM1004TMEM4LOAD26SM100_TMEM_LOAD_16dp32b32xENS4_13SM90_TMA_LOADES1F_NS4_39AutoVectorizingCopyWithAssumedAlignmentILi128EEENS4_14SM90_TMA_STOREES1F_S21_S21_EEEvvEEEEvNT_6ParamsE)
        .other          _ZN7cutlass13device_kernelINS_4gemm6kernel13GemmUniversalIN4cute5tupleIJiiiiEEENS1_10collective13CollectiveMmaINS1_35MainloopSm100TmaUmmaWarpSpecializedILi17ELi2ELi4ENS5_IJNS4_1CILi4EEENSA_ILi2EEENSA_ILi1EEEEEEEENS5_IJNSA_ILi64EEENSA_ILi128EEESG_EEENS_12float_e5m2_tENS5_IJlSD_lEEESJ_SK_NS4_8TiledMMAINS4_8MMA_AtomIJNS4_10MMA_TraitsINS4_19SM100_MMA_F8F6F4_SSEJSJ_SJ_fSG_SH_NS4_17integral_constantINS4_4UMMA5MajorELSR_0EEESS_NSP_INSQ_7ScaleInELST_0EEESU_EEEEEENS4_6LayoutINS5_IJSD_SD_SD_EEENS5_IJNSA_ILi0EEESZ_SZ_EEEEENS5_IJNS4_10UnderscoreES12_S12_EEEEENS4_23SM90_TMA_LOAD_MULTICASTENS4_14ComposedLayoutINS4_7SwizzleILi2ELi4ELi3EEENS4_18smem_ptr_flag_bitsILi8EEENSX_INS5_IJNSA_ILi8EEESG_EEENS5_IJSG_SD_EEEEEEEvNS4_8identityES15_S1F_vS1G_EENS_8epilogue10collective18CollectiveEpilogueINS1I_23Sm100TmaWarpSpecializedILi2ELi2ELi32ELb0ELb0EEEJSI_NS5_IJNSX_ISG_SD_EES1N_EEESJ_SK_SJ_SK_NS1I_6fusion15FusionCallbacksIS1M_NS1P_17LinearCombinationISJ_fSJ_fLNS_15FloatRoundStyleE2EEESI_S1O_JEEENS4_5SM1004TMEM4LOAD26SM100_TMEM_LOAD_16dp32b32xENS4_13SM90_TMA_LOADES1F_NS4_39AutoVectorizingCopyWithAssumedAlignmentILi128EEENS4_14SM90_TMA_STOREES1F_S21_S21_EEEvvEEEEvNT_6ParamsE,@"STO_CUDA_ENTRY STV_DEFAULT"
_ZN7cutlass13device_kernelINS_4gemm6kernel13GemmUniversalIN4cute5tupleIJiiiiEEENS1_10collective13CollectiveMmaINS1_35MainloopSm100TmaUmmaWarpSpecializedILi17ELi2ELi4ENS5_IJNS4_1CILi4EEENSA_ILi2EEENSA_ILi1EEEEEEEENS5_IJNSA_ILi64EEENSA_ILi128EEESG_EEENS_12float_e5m2_tENS5_IJlSD_lEEESJ_SK_NS4_8TiledMMAINS4_8MMA_AtomIJNS4_10MMA_TraitsINS4_19SM100_MMA_F8F6F4_SSEJSJ_SJ_fSG_SH_NS4_17integral_constantINS4_4UMMA5MajorELSR_0EEESS_NSP_INSQ_7ScaleInELST_0EEESU_EEEEEENS4_6LayoutINS5_IJSD_SD_SD_EEENS5_IJNSA_ILi0EEESZ_SZ_EEEEENS5_IJNS4_10UnderscoreES12_S12_EEEEENS4_23SM90_TMA_LOAD_MULTICASTENS4_14ComposedLayoutINS4_7SwizzleILi2ELi4ELi3EEENS4_18smem_ptr_flag_bitsILi8EEENSX_INS5_IJNSA_ILi8EEESG_EEENS5_IJSG_SD_EEEEEEEvNS4_8identityES15_S1F_vS1G_EENS_8epilogue10collective18CollectiveEpilogueINS1I_23Sm100TmaWarpSpecializedILi2ELi2ELi32ELb0ELb0EEEJSI_NS5_IJNSX_ISG_SD_EES1N_EEESJ_SK_SJ_SK_NS1I_6fusion15FusionCallbacksIS1M_NS1P_17LinearCombinationISJ_fSJ_fLNS_15FloatRoundStyleE2EEESI_S1O_JEEENS4_5SM1004TMEM4LOAD26SM100_TMEM_LOAD_16dp32b32xENS4_13SM90_TMA_LOADES1F_NS4_39AutoVectorizingCopyWithAssumedAlignmentILi128EEENS4_14SM90_TMA_STOREES1F_S21_S21_EEEvvEEEEvNT_6ParamsE:
[----:B------:R-:W1:Y:S01]  /*0000*/  LDC R1, c[0x0][0x37c] ;  /* 0x0000df00ff017b82 */ /* 0x000e620000000800 */
[----:B------:R-:W2:Y:S01]  /*0010*/  S2R R93, SR_TID.X ;  /* 0x00000000005d7919 */ /* 0x000ea20000002100 */
[----:B------:R-:W3:Y:S01]  /*0020*/  LDCU.64 UR8, c[0x0][0x890] ;  /* 0x00011200ff0877ac */ /* 0x000ee20008000a00 */
[----:B------:R-:W-:Y:S02]  /*0030*/  PRMT R84, RZ, 0x7610, R84 ;  /* 0x00007610ff547816 */ /* 0x000fe40000000054 */
[----:B------:R-:W-:Y:S01]  /*0040*/  ELECT P3, URZ, PT ;  /* 0x0000000000ff782f */ /* 0x000fe20003860000 */
[----:B---3--:R-:W-:-:S04]  /*0050*/  UISETP.NE.U32.AND UP0, UPT, UR8, URZ, UPT ;  /* 0x000000ff0800728c */ /* 0x008fc8000bf05070 */
[----:B------:R-:W-:Y:S01]  /*0060*/  UISETP.NE.AND.EX UP0, UPT, UR9, URZ, UPT, UP0 ;  /* 0x000000ff0900728c */ /* 0x000fe2000bf05300 */
[----:B--2---:R-:W-:-:S05]  /*0070*/  SHF.R.U32.HI R85, RZ, 0x5, R93 ;  /* 0x00000005ff557819 */ /* 0x004fca000001165d */
[----:B------:R-:W2:Y:S02]  /*0080*/  SHFL.IDX PT, R0, R85, RZ, 0x1f ;  /* 0x00001fff55007589 */ /* 0x000ea400000e0000 */
[----:B--2---:R-:W-:Y:S01]  /*0090*/  R2UR UR17, R0 ;  /* 0x00000000001172ca */ /* 0x004fe200000e0000 */
[----:B-1----:R-:W-:-:S14]  /*00a0*/  BRA.U UP0, `(.L_x_0) ;  /* 0x0000000100307547 */ /* 0x002fdc000b800000 */
[----:B------:R-:W1:Y:S02]  /*00b0*/  LDCU.64 UR4, c[0x0][0x888] ;  /* 0x00011100ff0477ac */ /* 0x000e640008000a00 */
[----:B-1----:R-:W-:-:S04]  /*00c0*/  UISETP.NE.U32.AND UP0, UPT, UR4, URZ, UPT ;  /* 0x000000ff0400728c */ /* 0x002fc8000bf05070 */
[----:B------:R-:W-:-:S09]  /*00d0*/  UISETP.NE.AND.EX UP0, UPT, UR5, URZ, UPT, UP0 ;  /* 0x000000ff0500728c */ /* 0x000fd2000bf05300 */
[----:B------:R-:W-:Y:S05]  /*00e0*/  BRA.U !UP0, `(.L_x_1) ;  /* 0x0000000108147547 */ /* 0x000fea000b800000 */
[----:B------:R-:W1:Y:S01]  /*00f0*/  LDC.64 R2, c[0x0][0x888] ;  /* 0x00022200ff027b82 */ /* 0x000e620000000a00 */
[----:B------:R-:W1:Y:S02]  /*0100*/  LDCU.64 UR4, c[0x0][0x358] ;  /* 0x00006b00ff0477ac */ /* 0x000e640008000a00 */
[----:B-1----:R1:W5:Y:S01]  /*0110*/  LDG.E R41, desc[UR4][R2.64] ;  /* 0x0000000402297981 */ /* 0x002362000c1e1900 */
[----:B------:R-:W-:Y:S01]  /*0120*/  HFMA2 R84, -RZ, RZ, 0, 5.9604644775390625e-08 ;  /* 0x00000001ff547431 */ /* 0x000fe200000001ff */
[----:B------:R-:W-:Y:S05]  /*0130*/  BRA `(.L_x_0) ;  /* 0x00000000000c7947 */ /* 0x000fea0003800000 */
.L_x_1:
[----:B------:R-:W1:Y:S01]  /*0140*/  LDCU UR4, c[0x0][0x880] ;  /* 0x00011000ff0477ac */ /* 0x000e620008000800 */
[----:B------:R-:W-:Y:S01]  /*0150*/  HFMA2 R84, -RZ, RZ, 0, 5.9604644775390625e-08 ;  /* 0x00000001ff547431 */ /* 0x000fe200000001ff */
[----:B-1----:R-:W-:-:S07]  /*0160*/  MOV R41, UR4 ;  /* 0x0000000400297c02 */ /* 0x002fce0008000f00 */
.L_x_0:
[----:B------:R-:W2:Y:S02]  /*0170*/  LDCU.64 UR4, c[0x0][0x8b0] ;  /* 0x00011600ff0477ac */ /* 0x000ea40008000a00 */
[----:B--2---:R-:W-:-:S04]  /*0180*/  UISETP.NE.U32.AND UP0, UPT, UR4, URZ, UPT ;  /* 0x000000ff0400728c */ /* 0x004fc8000bf05070 */
[----:B------:R-:W-:-:S09]  /*0190*/  UISETP.NE.AND.EX UP0, UPT, UR5, URZ, UPT, UP0 ;  /* 0x000000ff0500728c */ /* 0x000fd2000bf05300 */
[----:B------:R-:W-:Y:S05]  /*01a0*/  BRA.U UP0, `(.L_x_2) ;  /* 0x0000000100287547 */ /* 0x000fea000b800000 */
[----:B------:R-:W2:Y:S02]  /*01b0*/  LDCU.64 UR4, c[0x0][0x8a8] ;  /* 0x00011500ff0477ac */ /* 0x000ea40008000a00 */
[----:B--2---:R-:W-:-:S04]  /*01c0*/  UISETP.NE.U32.AND UP0, UPT, UR4, URZ, UPT ;  /* 0x000000ff0400728c */ /* 0x004fc8000bf05070 */
[----:B------:R-:W-:-:S09]  /*01d0*/  UISETP.NE.AND.EX UP0, UPT, UR5, URZ, UPT, UP0 ;  /* 0x000000ff0500728c */ /* 0x000fd2000bf05300 */
[----:B------:R-:W-:Y:S05]  /*01e0*/  BRA.U !UP0, `(.L_x_3) ;  /* 0x0000000108107547 */ /* 0x000fea000b800000 */
[----:B------:R-:W2:Y:S01]  /*01f0*/  LDC.64 R38, c[0x0][0x8a8] ;  /* 0x00022a00ff267b82 */ /* 0x000ea20000000a00 */
[----:B------:R-:W2:Y:S02]  /*0200*/  LDCU.64 UR4, c[0x0][0x358] ;  /* 0x00006b00ff0477ac */ /* 0x000ea40008000a00 */
[----:B--2---:R2:W5:Y:S01]  /*0210*/  LDG.E R38, desc[UR4][R38.64] ;  /* 0x0000000426267981 */ /* 0x004562000c1e1900 */
[----:B------:R-:W-:Y:S05]  /*0220*/  BRA `(.L_x_2) ;  /* 0x0000000000087947 */ /* 0x000fea0003800000 */
.L_x_3:
[----:B------:R-:W2:Y:S02]  /*0230*/  LDCU UR4, c[0x0][0x8a0] ;  /* 0x00011400ff0477ac */ /* 0x000ea40008000800 */
[----:B--2---:R-:W-:Y:S02]  /*0240*/  MOV R38, UR4 ;  /* 0x0000000400267c02 */ /* 0x004fe40008000f00 */
.L_x_2:
[----:B------:R-:W-:Y:S01]  /*0250*/  IMAD.U32 R0, RZ, RZ, UR17 ;  /* 0x00000011ff007e24 */ /* 0x000fe2000f8e00ff */
[----:B------:R-:W-:Y:S04]  /*0260*/  BSSY.RECONVERGENT B0, `(.L_x_4) ;  /* 0x000000c000007945 */ /* 0x000fe80003800200 */
[C---:B------:R-:W-:Y:S02]  /*0270*/  ISETP.NE.OR P1, PT, R0.reuse, 0x1, !P3 ;  /* 0x000000010000780c */ /* 0x040fe40005f25670 */
[----:B------:R-:W-:-:S11]  /*0280*/  ISETP.NE.OR P0, PT, R0, 0x3, !P3 ;  /* 0x000000030000780c */ /* 0x000fd60005f05670 */
[----:B------:R-:W-:Y:S05]  /*0290*/  @P1 BRA `(.L_x_5) ;  /* 0x0000000000201947 */ /* 0x000fea0003800000 */
[----:B------:R-:W3:Y:S02]  /*02a0*/  LDCU.64 UR4, c[0x0][0x348] ;  /* 0x00006900ff0477ac */ /* 0x000ee40008000a00 */
[----:B---3--:R-:W-:Y:S02]  /*02b0*/  UIADD3 UR6, UP1, UPT, UR4, 0x80, URZ ;  /* 0x0000008004067890 */ /* 0x008fe4000ff3e0ff */
[----:B------:R-:W-:Y:S02]  /*02c0*/  UIADD3 UR4, UP0, UPT, UR4, 0x180, URZ ;  /* 0x0000018004047890 */ /* 0x000fe4000ff1e0ff */
[----:B------:R-:W-:Y:S02]  /*02d0*/  UIADD3.X UR7, UPT, UPT, URZ, UR5, URZ, UP1, !UPT ;  /* 0x00000005ff077290 */ /* 0x000fe40008ffe4ff */
[----:B------:R-:W-:-:S07]  /*02e0*/  UIADD3.X UR5, UPT, UPT, URZ, UR5, URZ, UP0, !UPT ;  /* 0x00000005ff057290 */ /* 0x000fce00087fe4ff */
[----:B------:R3:W-:Y:S02]  /*02f0*/  UTMACCTL.PF [UR6] ;  /* 0x00000000060079b9 */ /* 0x0007e40008040000 */
[----:B------:R3:W-:Y:S02]  /*0300*/  UTMACCTL.PF [UR4] ;  /* 0x00000000040079b9 */ /* 0x0007e40008040000 */
[----:B---3--:R-:W-:Y:S01]  /*0310*/  NOP ;  /* 0x0000000000007918 */ /* 0x008fe20000000000 */
.L_x_5:
[----:B------:R-:W-:Y:S05]  /*0320*/  BSYNC.RECONVERGENT B0 ;  /* 0x0000000000007941 */ /* 0x000fea0003800200 */
.L_x_4:
[----:B------:R-:W-:Y:S04]  /*0330*/  BSSY.RECONVERGENT B0, `(.L_x_6) ;  /* 0x000000a000007945 */ /* 0x000fe80003800200 */
        /* <DEDUP_REMOVED lines=9> */
.L_x_7:
[----:B------:R-:W-:Y:S05]  /*03d0*/  BSYNC.RECONVERGENT B0 ;  /* 0x0000000000007941 */ /* 0x000fea0003800200 */
.L_x_6:
[----:B------:R-:W3:Y:S01]  /*03e0*/  LDCU.64 UR4, c[0x0][0x888] ;  /* 0x00011100ff0477ac */ /* 0x000ee20008000a00 */
[----:B------:R-:W-:Y:S02]  /*03f0*/  UISETP.EQ.U32.AND UP1, UPT, UR8, URZ, UPT ;  /* 0x000000ff0800728c */ /* 0x000fe4000bf22070 */
[----:B------:R-:W-:Y:S02]  /*0400*/  UPLOP3.LUT UP3, UPT, UPT, UPT, UPT, 0x80, 0x8 ;  /* 0x000000000008789c */ /* 0x000fe40003f6f070 */
[----:B---3--:R-:W-:-:S04]  /*0410*/  UISETP.NE.U32.AND UP0, UPT, UR4, URZ, UPT ;  /* 0x000000ff0400728c */ /* 0x008fc8000bf05070 */
[----:B------:R-:W-:-:S04]  /*0420*/  UISETP.NE.AND.EX UP0, UPT, UR5, URZ, UPT, UP0 ;  /* 0x000000ff0500728c */ /* 0x000fc8000bf05300 */
[----:B------:R-:W-:-:S04]  /*0430*/  UISETP.EQ.OR.EX UP2, UPT, UR9, URZ, !UP0, UP1 ;  /* 0x000000ff0900728c */ /* 0x000fc8000c742710 */
[----:B------:R-:W-:-:S06]  /*0440*/  UP2UR UR4, UPR, URZ, 0x4 ;  /* 0x00000004ff047883 */ /* 0x000fcc0008000000 */
[----:B------:R-:W-:Y:S01]  /*0450*/  MOV R86, UR4 ;  /* 0x0000000400567c02 */ /* 0x000fe20008000f00 */
[----:B------:R-:W-:Y:S06]  /*0460*/  BRA.U !UP2, `(.L_x_8) ;  /* 0x000000010a207547 */ /* 0x000fec000b800000 */
[----:B------:R-:W-:Y:S01]  /*0470*/  UISETP.NE.U32.AND UP1, UPT, UR8, URZ, UPT ;  /* 0x000000ff0800728c */ /* 0x000fe2000bf25070 */
[----:B-----5:R-:W-:Y:S01]  /*0480*/  FSETP.NEU.AND P0, PT, R41, RZ, PT ;  /* 0x000000ff2900720b */ /* 0x020fe20003f0d000 */
[----:B------:R-:W-:Y:S02]  /*0490*/  USEL UR4, URZ, 0xffffffff, UP0 ;  /* 0xffffffffff047887 */ /* 0x000fe40008000000 */
[----:B------:R-:W-:-:S10]  /*04a0*/  UISETP.NE.AND.EX UP1, UPT, UR9, URZ, UPT, UP1 ;  /* 0x000000ff0900728c */ /* 0x000fd4000bf25310 */
[----:B------:R-:W-:Y:S01]  /*04b0*/  VOTEU.ANY UP0, P0 ;  /* 0x0000000000ff7886 */ /* 0x000fe20000000100 */
[----:B------:R-:W-:-:S04]  /*04c0*/  @!UP1 USEL UR4, URZ, 0xffffffff, UP0 ;  /* 0xffffffffff049887 */ /* 0x000fc80008000000 */
[----:B------:R-:W-:-:S04]  /*04d0*/  ULOP3.LUT UR4, UR4, 0x1, URZ, 0xc0, !UPT ;  /* 0x0000000104047892 */ /* 0x000fc8000f8ec0ff */
[----:B------:R-:W-:-:S11]  /*04e0*/  UISETP.NE.U32.AND UP3, UPT, UR4, 0x1, UPT ;  /* 0x000000010400788c */ /* 0x000fd6000bf65070 */
.L_x_8:
[----:B-1----:R-:W1:Y:S01]  /*04f0*/  SHFL.IDX PT, R2, R85, RZ, 0x1f ;  /* 0x00001fff55027589 */ /* 0x002e6200000e0000 */
[----:B------:R-:W-:-:S04]  /*0500*/  UISETP.NE.AND UP0, UPT, UR17, 0x2, UPT ;  /* 0x000000021100788c */ /* 0x000fc8000bf05270 */
[----:B------:R-:W-:Y:S01]  /*0510*/  USEL UR38, URZ, 0x1, UP0 ;  /* 0x00000001ff267887 */ /* 0x000fe20008000000 */
[----:B-1----:R-:W-:-:S13]  /*0520*/  ISETP.NE.AND P0, PT, R2, RZ, PT ;  /* 0x000000ff0200720c */ /* 0x002fda0003f05270 */
[----:B------:R-:W-:Y:S05]  /*0530*/  @P0 BRA `(.L_x_9) ;  /* 0x0000000000cc0947 */ /* 0x000fea0003800000 */
[----:B------:R-:W-:Y:S01]  /*0540*/  ELECT P0, URZ, PT ;  /* 0x0000000000ff782f */ /* 0x000fe20003800000 */
[----:B------:R-:W-:-:S12]  /*0550*/  BSSY.RECONVERGENT B0, `(.L_x_9) ;  /* 0x0000031000007945 */ /* 0x000fd80003800200 */
[----:B------:R-:W-:Y:S05]  /*0560*/  @!P0 BRA `(.L_x_10) ;  /* 0x0000000000bc8947 */ /* 0x000fea0003800000 */
[----:B------:R-:W1:Y:S01]  /*0570*/  S2UR UR4, SR_CgaCtaId ;  /* 0x00000000000479c3 */ /* 0x000e620000008800 */
[----:B------:R-:W-:Y:S01]  /*0580*/  UMOV UR5, 0x400 ;  /* 0x0000040000057882 */ /* 0x000fe20000000000 */
[----:B------:R-:W-:Y:S01]  /*0590*/  UMOV UR8, 0x1 ;  /* 0x0000000100087882 */ /* 0x000fe20000000000 */
[----:B------:R-:W-:Y:S01]  /*05a0*/  UMOV UR6, 0x5 ;  /* 0x0000000500067882 */ /* 0x000fe20000000000 */
[----:B------:R-:W-:-:S04]  /*05b0*/  UIADD3 UR8, UPT, UPT, -UR8, 0x100000, URZ ;  /* 0x0010000008087890 */ /* 0x000fc8000fffe1ff */
[----:B------:R-:W-:Y:S02]  /*05c0*/  USHF.L.U32 UR9, UR8, 0xb, URZ ;  /* 0x0000000b08097899 */ /* 0x000fe400080006ff */
[----:B------:R-:W-:Y:S02]  /*05d0*/  USHF.L.U32 UR8, UR8, 0x1, URZ ;  /* 0x0000000108087899 */ /* 0x000fe400080006ff */
[----:B------:R-:W-:-:S04]  /*05e0*/  UIADD3 UR6, UPT, UPT, -UR6, 0x100000, URZ ;  /* 0x0010000006067890 */ /* 0x000fc8000fffe1ff */
[----:B------:R-:W-:Y:S02]  /*05f0*/  USHF.L.U32 UR7, UR6, 0xb, URZ ;  /* 0x0000000b06077899 */ /* 0x000fe400080006ff */
[----:B------:R-:W-:Y:S02]  /*0600*/  USHF.L.U32 UR6, UR6, 0x1, URZ ;  /* 0x0000000106067899 */ /* 0x000fe400080006ff */
[----:B-1----:R-:W-:Y:S01]  /*0610*/  ULEA UR4, UR4, UR5, 0x18 ;  /* 0x0000000504047291 */ /* 0x002fe2000f8ec0ff */
[----:B------:R-:W1:Y:S11]  /*0620*/  FENCE.VIEW.ASYNC.S ;  /* 0x00000000000073c6 */ /* 0x000e760000000000 */
[----:B-1----:R1:W3:Y:S01]  /*0630*/  SYNCS.EXCH.64 URZ, [UR4], UR8 ;  /* 0x0000000804ff75b2 */ /* 0x0022e20008000100 */
[----:B------:R1:W4:Y:S01]  /*0640*/  SYNCS.EXCH.64 URZ, [UR4+0x88], UR6 ;  /* 0x0000880604ff75b2 */ /* 0x0003220008000100 */
[----:B------:R1:W1:Y:S01]  /*0650*/  SYNCS.EXCH.64 URZ, [UR4+0x8], UR8 ;  /* 0x0000080804ff75b2 */ /* 0x0002620008000100 */
        /* <DEDUP_REMOVED lines=31> */
[----:B---34-:R-:W-:Y:S01]  /*0850*/  NOP ;  /* 0x0000000000007918 */ /* 0x018fe20000000000 */
.L_x_10:
[----:B-1----:R-:W-:Y:S05]  /*0860*/  BSYNC.RECONVERGENT B0 ;  /* 0x0000000000007941 */ /* 0x002fea0003800200 */
.L_x_9:
[----:B------:R-:W1:Y:S01]  /*0870*/  SHFL.IDX PT, R2, R85, RZ, 0x1f ;  /* 0x00001fff55027589 */ /* 0x000e6200000e0000 */
[----:B------:R-:W-:Y:S01]  /*0880*/  NOP ;  /* 0x0000000000007918 */ /* 0x000fe20000000000 */
[----:B-1----:R-:W-:-:S13]  /*0890*/  ISETP.NE.AND P0, PT, R2, 0x1, PT ;  /* 0x000000010200780c */ /* 0x002fda0003f05270 */
[----:B------:R-:W-:Y:S05]  /*08a0*/  @P0 BRA `(.L_x_11) ;  /* 0x0000000000480947 */ /* 0x000fea0003800000 */
        /* <DEDUP_REMOVED lines=9> */
[----:B------:R-:W-:Y:S01]  /*0940*/  USHF.L.U32 UR6, UR6, 0x1, URZ ;  /* 0x0000000106067899 */ /* 0x000fe200080006ff */
[----:B------:R-:W-:Y:S01]  /*0950*/  ELECT P0, URZ, PT ;  /* 0x0000000000ff782f */ /* 0x000fe20003800000 */
[----:B-1----:R-:W-:Y:S01]  /*0960*/  ULEA UR4, UR4, UR5, 0x18 ;  /* 0x0000000504047291 */ /* 0x002fe2000f8ec0ff */
[----:B------:R-:W1:Y:S11]  /*0970*/  FENCE.VIEW.ASYNC.S ;  /* 0x00000000000073c6 */ /* 0x000e760000000000 */
[----:B-1----:R1:W3:Y:S01]  /*0980*/  SYNCS.EXCH.64 URZ, [UR4+0x110], UR8 ;  /* 0x0001100804ff75b2 */ /* 0x0022e20008000100 */
[----:B------:R1:W4:Y:S01]  /*0990*/  SYNCS.EXCH.64 URZ, [UR4+0x120], UR6 ;  /* 0x0001200604ff75b2 */ /* 0x0003220008000100 */
[----:B------:R1:W1:Y:S01]  /*09a0*/  SYNCS.EXCH.64 URZ, [UR4+0x118], UR8 ;  /* 0x0001180804ff75b2 */ /* 0x0002620008000100 */
[----:B------:R1:W1:Y:S01]  /*09b0*/  SYNCS.EXCH.64 URZ, [UR4+0x128], UR6 ;  /* 0x0001280604ff75b2 */ /* 0x0002620008000100 */
[----:B------:R-:W-:Y:S01]  /*09c0*/  NOP ;  /* 0x0000000000007918 */ /* 0x000fe20000000000 */
.L_x_11:
[----:B------:R-:W2:Y:S01]  /*09d0*/  SHFL.IDX PT, R2, R85, RZ, 0x1f ;  /* 0x00001fff55027589 */ /* 0x000ea200000e0000 */
[----:B------:R-:W-:Y:S01]  /*09e0*/  NOP ;  /* 0x0000000000007918 */ /* 0x000fe20000000000 */
[----:B--2---:R-:W-:-:S13]  /*09f0*/  ISETP.NE.AND P0, PT, R2, 0x3, PT ;  /* 0x000000030200780c */ /* 0x004fda0003f05270 */
[----:B------:R-:W-:Y:S05]  /*0a00*/  @P0 BRA `(.L_x_12) ;  /* 0x0000000000300947 */ /* 0x000fea0003800000 */
[----:B-1----:R-:W1:Y:S01]  /*0a10*/  S2UR UR6, SR_CgaCtaId ;  /* 0x00000000000679c3 */ /* 0x002e620000008800 */
[----:B------:R-:W-:Y:S01]  /*0a20*/  UMOV UR4, 0x400 ;  /* 0x0000040000047882 */ /* 0x000fe20000000000 */
[----:B------:R-:W-:Y:S01]  /*0a30*/  UMOV UR5, 0x20 ;  /* 0x0000002000057882 */ /* 0x000fe20000000000 */
[----:B------:R-:W-:Y:S01]  /*0a40*/  ELECT P0, URZ, PT ;  /* 0x0000000000ff782f */ /* 0x000fe20003800000 */
[----:B-1----:R-:W-:Y:S02]  /*0a50*/  ULEA UR6, UR6, UR4, 0x18 ;  /* 0x0000000406067291 */ /* 0x002fe4000f8ec0ff */
[----:B------:R-:W-:-:S04]  /*0a60*/  UIADD3 UR4, UPT, UPT, -UR5, 0x100000, URZ ;  /* 0x0010000005047890 */ /* 0x000fc8000fffe1ff */
[----:B------:R-:W-:Y:S02]  /*0a70*/  USHF.L.U32 UR5, UR4, 0xb, URZ ;  /* 0x0000000b04057899 */ /* 0x000fe400080006ff */
[----:B------:R-:W-:Y:S01]  /*0a80*/  USHF.L.U32 UR4, UR4, 0x1, URZ ;  /* 0x0000000104047899 */ /* 0x000fe200080006ff */
[----:B------:R-:W1:Y:S11]  /*0a90*/  FENCE.VIEW.ASYNC.S ;  /* 0x00000000000073c6 */ /* 0x000e760000000000 */
[----:B-1----:R2:W1:Y:S01]  /*0aa0*/  SYNCS.EXCH.64 URZ, [UR6+0x130], UR4 ;  /* 0x0001300406ff75b2 */ /* 0x0024620008000100 */
[----:B------:R2:W1:Y:S02]  /*0ab0*/  SYNCS.EXCH.64 URZ, [UR6+0x138], UR4 ;  /* 0x0001380406ff75b2 */ /* 0x0004640008000100 */
[----:B--2---:R-:W-:Y:S01]  /*0ac0*/  NOP ;  /* 0x0000000000007918 */ /* 0x004fe20000000000 */
.L_x_12:
[----:B------:R-:W2:Y:S01]  /*0ad0*/  SHFL.IDX PT, R2, R85, RZ, 0x1f ;  /* 0x00001fff55027589 */ /* 0x000ea200000e0000 */
[----:B------:R-:W-:Y:S01]  /*0ae0*/  NOP ;  /* 0x0000000000007918 */ /* 0x000fe20000000000 */
[----:B--2---:R-:W-:-:S13]  /*0af0*/  ISETP.NE.AND P0, PT, R2, 0x4, PT ;  /* 0x000000040200780c */ /* 0x004fda0003f05270 */
[----:B------:R-:W-:Y:S05]  /*0b00*/  @P0 BRA `(.L_x_13) ;  /* 0x00000000004c0947 */ /* 0x000fea0003800000 */
[----:B-1----:R-:W1:Y:S01]  /*0b10*/  S2UR UR6, SR_CgaCtaId ;  /* 0x00000000000679c3 */ /* 0x002e620000008800 */
[----:B------:R-:W-:Y:S01]  /*0b20*/  UMOV UR4, 0x720 ;  /* 0x0000072000047882 */ /* 0x000fe20000000000 */
[----:B------:R-:W-:Y:S01]  /*0b30*/  UMOV UR5, 0x400 ;  /* 0x0000040000057882 */ /* 0x000fe20000000000 */
[----:B------:R-:W-:Y:S01]  /*0b40*/  USEL UR4, UR4, 0x620, UP3 ;  /* 0x0000062004047887 */ /* 0x000fe20009800000 */
[----:B------:R-:W-:Y:S01]  /*0b50*/  UMOV UR8, 0x1 ;  /* 0x0000000100087882 */ /* 0x000fe20000000000 */
[----:B------:R-:W-:Y:S01]  /*0b60*/  ELECT P0, URZ, PT ;  /* 0x0000000000ff782f */ /* 0x000fe20003800000 */
[----:B------:R-:W-:-:S04]  /*0b70*/  UIADD3 UR8, UPT, UPT, -UR8, 0x100000, URZ ;  /* 0x0010000008087890 */ /* 0x000fc8000fffe1ff */
[----:B------:R-:W-:Y:S02]  /*0b80*/  USHF.L.U32 UR9, UR8, 0xb, URZ ;  /* 0x0000000b08097899 */ /* 0x000fe400080006ff */
[----:B------:R-:W-:Y:S02]  /*0b90*/  USHF.L.U32 UR8, UR8, 0x1, URZ ;  /* 0x0000000108087899 */ /* 0x000fe400080006ff */
[----:B-1----:R-:W-:Y:S02]  /*0ba0*/  ULEA UR6, UR6, UR5, 0x18 ;  /* 0x0000000506067291 */ /* 0x002fe4000f8ec0ff */
[----:B------:R-:W-:-:S04]  /*0bb0*/  UIADD3 UR4, UPT, UPT, -UR4, 0x100000, URZ ;  /* 0x0010000004047890 */ /* 0x000fc8000fffe1ff */
[----:B------:R-:W-:Y:S02]  /*0bc0*/  USHF.L.U32 UR5, UR4, 0xb, URZ ;  /* 0x0000000b04057899 */ /* 0x000fe400080006ff */
[----:B------:R-:W-:Y:S01]  /*0bd0*/  USHF.L.U32 UR4, UR4, 0x1, URZ ;  /* 0x0000000104047899 */ /* 0x000fe200080006ff */
[----:B------:R-:W1:Y:S03]  /*0be0*/  FENCE.VIEW.ASYNC.S ;  /* 0x00000000000073c6 */ /* 0x000e660000000000 */
[----:B-1----:R2:W1:Y:S08]  /*0bf0*/  SYNCS.EXCH.64 URZ, [UR6+0x140], UR8 ;  /* 0x0001400806ff75b2 */ /* 0x0024700008000100 */
[----:B------:R2:W1:Y:S01]  /*0c00*/  SYNCS.EXCH.64 URZ, [UR6+0x150], UR4 ;  /* 0x0001500406ff75b2 */ /* 0x0004620008000100 */
[----:B------:R2:W1:Y:S01]  /*0c10*/  SYNCS.EXCH.64 URZ, [UR6+0x148], UR8 ;  /* 0x0001480806ff75b2 */ /* 0x0004620008000100 */
[----:B------:R2:W1:Y:S02]  /*0c20*/  SYNCS.EXCH.64 URZ, [UR6+0x158], UR4 ;  /* 0x0001580406ff75b2 */ /* 0x0004640008000100 */
[----:B--2---:R-:W-:Y:S01]  /*0c30*/  NOP ;  /* 0x0000000000007918 */ /* 0x004fe20000000000 */
.L_x_13:
[----:B------:R-:W2:Y:S01]  /*0c40*/  SHFL.IDX PT, R2, R85, RZ, 0x1f ;  /* 0x00001fff55027589 */ /* 0x000ea200000e0000 */
[----:B------:R-:W-:Y:S01]  /*0c50*/  NOP ;  /* 0x0000000000007918 */ /* 0x000fe20000000000 */
[----:B--2---:R-:W-:-:S13]  /*0c60*/  ISETP.NE.AND P0, PT, R2, 0x5, PT ;  /* 0x000000050200780c */ /* 0x004fda0003f05270 */
[----:B------:R-:W-:Y:S05]  /*0c70*/  @P0 BRA `(.L_x_14) ;  /* 0x0000000000580947 */ /* 0x000fea0003800000 */
[----:B-1----:R-:W1:Y:S01]  /*0c80*/  S2UR UR4, SR_CgaCtaId ;  /* 0x00000000000479c3 */ /* 0x002e620000008800 */
        /* <DEDUP_REMOVED lines=12> */
[----:B-1----:R2:W1:Y:S01]  /*0d50*/  SYNCS.EXCH.64 URZ, [UR4+0x160], UR8 ;  /* 0x0001600804ff75b2 */ /* 0x0024620008000100 */
[----:B------:R2:W1:Y:S01]  /*0d60*/  SYNCS.EXCH.64 URZ, [UR4+0x180], UR6 ;  /* 0x0001800604ff75b2 */ /* 0x0004620008000100 */
[----:B------:R2:W1:Y:S01]  /*0d70*/  SYNCS.EXCH.64 URZ, [UR4+0x168], UR8 ;  /* 0x0001680804ff75b2 */ /* 0x0004620008000100 */
[----:B------:R2:W1:Y:S01]  /*0d80*/  SYNCS.EXCH.64 URZ, [UR4+0x188], UR6 ;  /* 0x0001880604ff75b2 */ /* 0x0004620008000100 */
[----:B------:R2:W1:Y:S01]  /*0d90*/  SYNCS.EXCH.64 URZ, [UR4+0x170], UR8 ;  /* 0x0001700804ff75b2 */ /* 0x0004620008000100 */
[----:B------:R2:W1:Y:S01]  /*0da0*/  SYNCS.EXCH.64 URZ, [UR4+0x190], UR6 ;  /* 0x0001900604ff75b2 */ /* 0x0004620008000100 */
[----:B------:R2:W1:Y:S01]  /*0db0*/  SYNCS.EXCH.64 URZ, [UR4+0x178], UR8 ;  /* 0x0001780804ff75b2 */ /* 0x0004620008000100 */
[----:B------:R2:W1:Y:S02]  /*0dc0*/  SYNCS.EXCH.64 URZ, [UR4+0x198], UR6 ;  /* 0x0001980604ff75b2 */ /* 0x0004640008000100 */
[----:B--2---:R-:W-:Y:S01]  /*0dd0*/  NOP ;  /* 0x0000000000007918 */ /* 0x004fe20000000000 */
.L_x_14:
[----:B------:R-:W2:Y:S01]  /*0de0*/  SHFL.IDX PT, R2, R85, RZ, 0x1f ;  /* 0x00001fff55027589 */ /* 0x000ea200000e0000 */
[----:B------:R-:W-:Y:S01]  /*0df0*/  NOP ;  /* 0x0000000000007918 */ /* 0x000fe20000000000 */
[----:B--2---:R-:W-:-:S13]  /*0e00*/  ISETP.NE.AND P0, PT, R2, 0x3, PT ;  /* 0x000000030200780c */ /* 0x004fda0003f05270 */
[----:B------:R-:W-:Y:S05]  /*0e10*/  @P0 BRA `(.L_x_15) ;  /* 0x0000000000380947 */ /* 0x000fea0003800000 */
[----:B------:R-:W2:Y:S01]  /*0e20*/  S2UR UR5, SR_CgaCtaId ;  /* 0x00000000000579c3 */ /* 0x000ea20000008800 */
[----:B-1----:R-:W-:Y:S01]  /*0e30*/  UMOV UR4, 0x400 ;  /* 0x0000040000047882 */ /* 0x002fe20000000000 */
[----:B------:R-:W-:Y:S01]  /*0e40*/  UMOV UR6, 0x20 ;  /* 0x0000002000067882 */ /* 0x000fe20000000000 */
[----:B------:R-:W-:Y:S01]  /*0e50*/  ELECT P0, URZ, PT ;  /* 0x0000000000ff782f */ /* 0x000fe20003800000 */
[----:B------:R-:W-:-:S04]  /*0e60*/  UIADD3 UR6, UPT, UPT, -UR6, 0x100000, URZ ;  /* 0x0010000006067890 */ /* 0x000fc8000fffe1ff */
[----:B------:R-:W-:Y:S02]  /*0e70*/  USHF.L.U32 UR7, UR6, 0xb, URZ ;  /* 0x0000000b06077899 */ /* 0x000fe400080006ff */
[----:B------:R-:W-:Y:S02]  /*0e80*/  USHF.L.U32 UR6, UR6, 0x1, URZ ;  /* 0x0000000106067899 */ /* 0x000fe400080006ff */
[----:B--2---:R-:W-:Y:S01]  /*0e90*/  ULEA UR4, UR5, UR4, 0x18 ;  /* 0x0000000405047291 */ /* 0x004fe2000f8ec0ff */
[----:B------:R-:W1:Y:S11]  /*0ea0*/  FENCE.VIEW.ASYNC.S ;  /* 0x00000000000073c6 */ /* 0x000e760000000000 */
[----:B-1----:R2:W1:Y:S01]  /*0eb0*/  SYNCS.EXCH.64 URZ, [UR4+0x1a0], UR6 ;  /* 0x0001a00604ff75b2 */ /* 0x0024620008000100 */
[----:B------:R2:W1:Y:S01]  /*0ec0*/  SYNCS.EXCH.64 URZ, [UR4+0x1b0], UR6 ;  /* 0x0001b00604ff75b2 */ /* 0x0004620008000100 */
[----:B------:R2:W1:Y:S01]  /*0ed0*/  SYNCS.EXCH.64 URZ, [UR4+0x1a8], UR6 ;  /* 0x0001a80604ff75b2 */ /* 0x0004620008000100 */
[----:B------:R2:W1:Y:S02]  /*0ee0*/  SYNCS.EXCH.64 URZ, [UR4+0x1b8], UR6 ;  /* 0x0001b80604ff75b2 */ /* 0x0004640008000100 */
[----:B--2---:R-:W-:Y:S01]  /*0ef0*/  NOP ;  /* 0x0000000000007918 */ /* 0x004fe20000000000 */
.L_x_15:
[----:B-1----:R-:W1:Y:S01]  /*0f00*/  LDCU UR4, c[0x0][0x36c] ;  /* 0x00006d80ff0477ac */ /* 0x002e620008000800 */
[----:B------:R-:W-:Y:S01]  /*0f10*/  ISETP.NE.OR P3, PT, R0, 0x2, !P3 ;  /* 0x000000020000780c */ /* 0x000fe20005f65670 */
[----:B------:R-:W-:Y:S01]  /*0f20*/  NOP ;  /* 0x0000000000007918 */ /* 0x000fe20000000000 */
[----:B------:R-:W-:Y:S01]  /*0f30*/  LOP3.LUT R0, R93, 0x1f, RZ, 0xc0, !PT ;  /* 0x0000001f5d007812 */ /* 0x000fe200078ec0ff */
[----:B------:R-:W-:Y:S02]  /*0f40*/  UISETP.NE.AND UP4, UPT, UR17, URZ, UPT ;  /* 0x000000ff1100728c */ /* 0x000fe4000bf85270 */
[----:B-1----:R-:W-:-:S09]  /*0f50*/  UISETP.EQ.U32.AND UP5, UPT, UR4, 0x1, UPT ;  /* 0x000000010400788c */ /* 0x002fd2000bfa2070 */
[----:B------:R-:W-:Y:S05]  /*0f60*/  BRA.U !UP5, `(.L_x_16) ;  /* 0x000000010d087547 */ /* 0x000fea000b800000 */
[----:B---34-:R-:W-:Y:S01]  /*0f70*/  UCGABAR_ARV ;  /* 0x00000000000079c7 */ /* 0x018fe20008000000 */
[----:B------:R-:W-:Y:S05]  /*0f80*/  BRA `(.L_x_17) ;  /* 0x0000000000047947 */ /* 0x000fea0003800000 */
.L_x_16:
[----:B---34-:R-:W-:Y:S01]  /*0f90*/  NOP ;  /* 0x0000000000007918 */ /* 0x018fe20000000000 */
.L_x_17:
[----:B------:R-:W1:Y:S01]  /*0fa0*/  S2UR UR16, SR_CTAID.X ;  /* 0x00000000001079c3 */ /* 0x000e620000002500 */
[----:B------:R-:W-:-:S05]  /*0fb0*/  CS2R.32 R3, SR_CgaSize ;  /* 0x0000000000037805 */ /* 0x000fca0000008a00 */
[----:B------:R-:W-:-:S05]  /*0fc0*/  IMAD R3, R3, -0xa0, RZ ;  /* 0xffffff6003037824 */ /* 0x000fca00078e02ff */
[----:B------:R-:W-:-:S14]  /*0fd0*/  R2UR UR5, R3 ;  /* 0x00000000030572ca */ /* 0x000fdc00000e0000 */
[----:B------:R-:W2:Y:S01]  /*0fe0*/  LDCU UR5, c[0x0][UR5+0x2b0] ;  /* 0x00005600050577ac */ /* 0x000ea20008000800 */
[----:B------:R-:W-:-:S05]  /*0ff0*/  CS2R.32 R3, SR_CgaSize ;  /* 0x0000000000037805 */ /* 0x000fca0000008a00 */
[----:B------:R-:W-:-:S05]  /*1000*/  IMAD R3, R3, -0xa0, RZ ;  /* 0xffffff6003037824 */ /* 0x000fca00078e02ff */
[----:B------:R-:W-:-:S14]  /*1010*/  R2UR UR4, R3 ;  /* 0x00000000030472ca */ /* 0x000fdc00000e0000 */
[----:B------:R-:W3:Y:S01]  /*1020*/  LDCU UR4, c[0x0][UR4+0x2b4] ;  /* 0x00005680040477ac */ /* 0x000ee20008000800 */
[----:B------:R-:W4:Y:S01]  /*1030*/  S2UR UR20, SR_CTAID.Y ;  /* 0x00000000001479c3 */ /* 0x000f220000002600 */
[----:B------:R-:W-:-:S05]  /*1040*/  CS2R.32 R3, SR_CgaSize ;  /* 0x0000000000037805 */ /* 0x000fca0000008a00 */
[----:B------:R-:W-:-:S05]  /*1050*/  IMAD R3, R3, -0xa0, RZ ;  /* 0xffffff6003037824 */ /* 0x000fca00078e02ff */
[----:B------:R-:W-:-:S14]  /*1060*/  R2UR UR59, R3 ;  /* 0x00000000033b72ca */ /* 0x000fdc00000e0000 */
[----:B------:R-:W3:Y:S01]  /*1070*/  LDCU UR59, c[0x0][UR59+0x2a0] ;  /* 0x000054003b3b77ac */ /* 0x000ee20008000800 */
[----:B------:R-:W-:-:S05]  /*1080*/  CS2R.32 R3, SR_CgaSize ;  /* 0x0000000000037805 */ /* 0x000fca0000008a00 */
[----:B------:R-:W-:-:S05]  /*1090*/  IMAD R3, R3, -0xa0, RZ ;  /* 0xffffff6003037824 */ /* 0x000fca00078e02ff */
[----:B------:R-:W-:-:S14]  /*10a0*/  R2UR UR62, R3 ;  /* 0x00000000033e72ca */ /* 0x000fdc00000e0000 */
[----:B------:R-:W3:Y:S01]  /*10b0*/  LDCU UR62, c[0x0][UR62+0x2a4] ;  /* 0x000054803e3e77ac */ /* 0x000ee20008000800 */
[----:B------:R-:W3:Y:S01]  /*10c0*/  S2UR UR7, SR_CgaCtaId ;  /* 0x00000000000779c3 */ /* 0x000ee20000008800 */
[----:B------:R-:W3:Y:S01]  /*10d0*/  LDCU UR21, c[0x0][0xb24] ;  /* 0x00016480ff1577ac */ /* 0x000ee20008000800 */
[----:B------:R-:W3:Y:S01]  /*10e0*/  LDCU UR42, c[0x0][0xb24] ;  /* 0x00016480ff2a77ac */ /* 0x000ee20008000800 */
[----:B-1----:R-:W-:Y:S01]  /*10f0*/  I2FP.F32.U32 R3, UR16 ;  /* 0x0000001000037c45 */ /* 0x002fe20008201000 */
[----:B------:R-:W1:Y:S04]  /*1100*/  LDCU UR29, c[0x0][0xb30] ;  /* 0x00016600ff1d77ac */ /* 0x000e680008000800 */
[----:B--2---:R-:W-:Y:S01]  /*1110*/  FMUL R3, R3, UR5 ;  /* 0x0000000503037c20 */ /* 0x004fe20008400000 */
[----:B------:R-:W-:Y:S01]  /*1120*/  UMOV UR34, 0x11 ;  /* 0x0000001100227882 */ /* 0x000fe20000000000 */
[----:B----4-:R-:W-:-:S04]  /*1130*/  I2FP.F32.U32 R2, UR20 ;  /* 0x0000001400027c45 */ /* 0x010fc80008201000 */
[----:B------:R-:W2:Y:S01]  /*1140*/  F2I.U32.TRUNC.NTZ R3, R3 ;  /* 0x0000000300037305 */ /* 0x000ea2000020f000 */
[----:B---3--:R-:W-:Y:S01]  /*1150*/  FMUL R2, R2, UR4 ;  /* 0x0000000402027c20 */ /* 0x008fe20008400000 */
[----:B------:R-:W-:Y:S02]  /*1160*/  ULOP3.LUT UR5, UR7, 0x4, URZ, 0xc0, !UPT ;  /* 0x0000000407057892 */ /* 0x000fe4000f8ec0ff */
[----:B------:R-:W-:-:S04]  /*1170*/  ULOP3.LUT UR49, UR7, 0x3, URZ, 0xc0, !UPT ;  /* 0x0000000307317892 */ /* 0x000fc8000f8ec0ff */
[----:B------:R-:W3:Y:S01]  /*1180*/  F2I.U32.TRUNC.NTZ R2, R2 ;  /* 0x0000000200027305 */ /* 0x000ee2000020f000 */
[----:B------:R-:W-:Y:S02]  /*1190*/  UISETP.GT.U32.AND UP0, UPT, UR5, 0xffff, UPT ;  /* 0x0000ffff0500788c */ /* 0x000fe4000bf04070 */
[----:B------:R-:W-:Y:S02]  /*11a0*/  UISETP.GT.U32.AND UP1, UPT, UR49, 0xffff, UPT ;  /* 0x0000ffff3100788c */ /* 0x000fe4000bf24070 */
[----:B------:R-:W-:Y:S01]  /*11b0*/  USEL UR26, UR5, 0xffff, !UP0 ;  /* 0x0000ffff051a7887 */ /* 0x000fe2000c000000 */
[----:B--2---:R-:W-:Y:S01]  /*11c0*/  R2UR UR4, R3 ;  /* 0x00000000030472ca */ /* 0x004fe200000e0000 */
[----:B------:R-:W-:Y:S02]  /*11d0*/  USHF.R.U32.HI UR32, URZ, 0x2, UR7 ;  /* 0x00000002ff207899 */ /* 0x000fe40008011607 */
[----:B------:R-:W-:Y:S02]  /*11e0*/  USHF.L.U32 UR31, UR7, 0x9, URZ ;  /* 0x00000009071f7899 */ /* 0x000fe400080006ff */
[----:B------:R-:W-:-:S02]  /*11f0*/  USHF.L.U32 UR30, UR7, 0xb, URZ ;  /* 0x0000000b071e7899 */ /* 0x000fc400080006ff */
[----:B------:R-:W-:Y:S01]  /*1200*/  USEL UR27, UR49, 0xffff, !UP1 ;  /* 0x0000ffff311b7887 */ /* 0x000fe2000c800000 */
[----:B---3--:R-:W-:Y:S02]  /*1210*/  R2UR UR6, R2 ;  /* 0x00000000020672ca */ /* 0x008fe400000e0000 */
[----:B------:R-:W-:-:S03]  /*1220*/  PRMT R2, RZ, 0x7610, R2 ;  /* 0x00007610ff027816 */ /* 0x000fc60000000002 */
[----:B------:R-:W-:-:S04]  /*1230*/  UIADD3 UR5, UPT, UPT, -UR4, URZ, URZ ;  /* 0x000000ff04057290 */ /* 0x000fc8000fffe1ff */
[----:B------:R-:W-:-:S04]  /*1240*/  UIMAD UR59, UR59, UR5, UR16 ;  /* 0x000000053b3b72a4 */ /* 0x000fc8000f8e0210 */
[----:B------:R-:W-:-:S04]  /*1250*/  UIADD3 UR4, UPT, UPT, -UR6, URZ, URZ ;  /* 0x000000ff06047290 */ /* 0x000fc8000fffe1ff */
[----:B------:R-:W-:Y:S01]  /*1260*/  UIMAD UR62, UR62, UR4, UR20 ;  /* 0x000000043e3e72a4 */ /* 0x000fe2000f8e0214 */
[----:B-1----:R-:W-:Y:S11]  /*1270*/  BRA.U UP4, `(.L_x_18) ;  /* 0x00000001046c7547 */ /* 0x002ff6000b800000 */
[----:B------:R-:W-:Y:S02]  /*1280*/  UISETP.NE.AND UP0, UPT, UR62, URZ, UPT ;  /* 0x000000ff3e00728c */ /* 0x000fe4000bf05270 */
[----:B------:R-:W-:Y:S02]  /*1290*/  UISETP.NE.AND UP1, UPT, UR62, 0x1, UPT ;  /* 0x000000013e00788c */ /* 0x000fe4000bf25270 */
[----:B------:R-:W-:Y:S02]  /*12a0*/  UISETP.NE.AND UP2, UPT, UR59, URZ, UP0 ;  /* 0x000000ff3b00728c */ /* 0x000fe40008745270 */
[----:B------:R-:W-:Y:S02]  /*12b0*/  USEL UR4, URZ, 0x10, UP1 ;  /* 0x00000010ff047887 */ /* 0x000fe40008800000 */
[----:B------:R-:W-:Y:S02]  /*12c0*/  USEL UR11, URZ, 0x1, UP2 ;  /* 0x00000001ff0b7887 */ /* 0x000fe40009000000 */
[----:B------:R-:W-:-:S02]  /*12d0*/  UISETP.NE.AND UP2, UPT, UR59, URZ, UPT ;  /* 0x000000ff3b00728c */ /* 0x000fc4000bf45270 */
[----:B------:R-:W-:Y:S02]  /*12e0*/  USEL UR5, URZ, 0x2, UP0 ;  /* 0x00000002ff057887 */ /* 0x000fe40008000000 */
[----:B------:R-:W-:Y:S02]  /*12f0*/  USEL UR9, UR4, 0x10, UP2 ;  /* 0x0000001004097887 */ /* 0x000fe40009000000 */
[----:B------:R-:W-:Y:S02]  /*1300*/  UISETP.NE.AND UP2, UPT, UR59, 0x1, UPT ;  /* 0x000000013b00788c */ /* 0x000fe4000bf45270 */
[----:B------:R-:W-:Y:S02]  /*1310*/  USEL UR4, URZ, 0x20, UP1 ;  /* 0x00000020ff047887 */ /* 0x000fe40008800000 */
[----:B------:R-:W-:Y:S02]  /*1320*/  USEL UR7, UR5, 0x2, UP2 ;  /* 0x0000000205077887 */ /* 0x000fe40009000000 */
[----:B------:R-:W-:-:S02]  /*1330*/  USEL UR10, UR4, 0x20, UP2 ;  /* 0x00000020040a7887 */ /* 0x000fc40009000000 */
[----:B------:R-:W-:Y:S02]  /*1340*/  UISETP.NE.AND UP2, UPT, UR59, 0x2, UPT ;  /* 0x000000023b00788c */ /* 0x000fe4000bf45270 */
[----:B------:R-:W-:Y:S02]  /*1350*/  USEL UR6, URZ, 0x4, UP0 ;  /* 0x00000004ff067887 */ /* 0x000fe40008000000 */
[----:B------:R-:W-:Y:S02]  /*1360*/  USEL UR4, URZ, 0x8, UP0 ;  /* 0x00000008ff047887 */ /* 0x000fe40008000000 */
[----:B------:R-:W-:Y:S02]  /*1370*/  USEL UR5, URZ, 0x40, UP1 ;  /* 0x00000040ff057887 */ /* 0x000fe40008800000 */
[----:B------:R-:W-:Y:S02]  /*1380*/  USEL UR8, UR6, 0x4, UP2 ;  /* 0x0000000406087887 */ /* 0x000fe40009000000 */
[----:B------:R-:W-:-:S02]  /*1390*/  UISETP.NE.AND UP0, UPT, UR59, 0x3, UPT ;  /* 0x000000033b00788c */ /* 0x000fc4000bf05270 */
[----:B------:R-:W-:Y:S02]  /*13a0*/  UIADD3 UR6, UPT, UPT, UR7, UR9, UR11 ;  /* 0x0000000907067290 */ /* 0x000fe4000fffe00b */
[----:B------:R-:W-:Y:S02]  /*13b0*/  USEL UR7, UR5, 0x40, UP2 ;  /* 0x0000004005077887 */ /* 0x000fe40009000000 */
[----:B------:R-:W-:Y:S02]  /*13c0*/  USEL UR12, URZ, 0x80, UP1 ;  /* 0x00000080ff0c7887 */ /* 0x000fe40008800000 */
[----:B------:R-:W-:Y:S02]  /*13d0*/  USEL UR4, UR4, 0x8, UP0 ;  /* 0x0000000804047887 */ /* 0x000fe40008000000 */
[----:B------:R-:W-:Y:S02]  /*13e0*/  UIADD3 UR5, UPT, UPT, UR8, UR10, UR6 ;  /* 0x0000000a08057290 */ /* 0x000fe4000fffe006 */
[----:B------:R-:W-:-:S02]  /*13f0*/  USEL UR6, UR12, 0x80, UP0 ;  /* 0x000000800c067887 */ /* 0x000fc40008000000 */
[----:B------:R-:W-:-:S04]  /*1400*/  UIADD3 UR4, UPT, UPT, UR4, UR7, UR5 ;  /* 0x0000000704047290 */ /* 0x000fc8000fffe005 */
[----:B------:R-:W-:-:S06]  /*1410*/  UIADD3 UR4, UPT, UPT, UR4, UR6, URZ ;  /* 0x0000000604047290 */ /* 0x000fcc000fffe0ff */
[----:B------:R-:W-:-:S07]  /*1420*/  MOV R2, UR4 ;  /* 0x0000000400027c02 */ /* 0x000fce0008000f00 */
.L_x_18:
[----:B------:R-:W1:Y:S01]  /*1430*/  S2UR UR36, SR_CTAID.Z ;  /* 0x00000000002479c3 */ /* 0x000e620000002700 */
[----:B------:R-:W-:Y:S01]  /*1440*/  UISETP.GE.AND UP0, UPT, UR21, 0x1, UPT ;  /* 0x000000011500788c */ /* 0x000fe2000bf06270 */
[----:B------:R-:W-:-:S08]  /*1450*/  UMOV UR33, 0xf ;  /* 0x0000000f00217882 */ /* 0x000fd00000000000 */
[----:B------:R-:W-:Y:S05]  /*1460*/  BRA.U !UP0, `(.L_x_19) ;  /* 0x0000000108d47547 */ /* 0x000fea000b800000 */
[----:B------:R-:W2:Y:S01]  /*1470*/  LDCU.128 UR12, c[0x0][0xb10] ;  /* 0x00016200ff0c77ac */ /* 0x000ea20008000c00 */
[----:B------:R-:W3:Y:S01]  /*1480*/  LDCU UR6, c[0x0][0x370] ;  /* 0x00006e00ff0677ac */ /* 0x000ee20008000800 */
[----:B------:R-:W4:Y:S01]  /*1490*/  LDCU UR5, c[0x0][0x374] ;  /* 0x00006e80ff0577ac */ /* 0x000f220008000800 */
[----:B------:R-:W1:Y:S01]  /*14a0*/  LDCU UR28, c[0x0][0xb0c] ;  /* 0x00016180ff1c77ac */ /* 0x000e620008000800 */
[----:B------:R-:W1:Y:S01]  /*14b0*/  LDCU UR4, c[0x0][0xb20] ;  /* 0x00016400ff0477ac */ /* 0x000e620008000800 */
[----:B------:R-:W1:Y:S01]  /*14c0*/  LDCU.64 UR8, c[0x0][0xb28] ;  /* 0x00016500ff0877ac */ /* 0x000e620008000a00 */
[----:B--2---:R-:W-:Y:S02]  /*14d0*/  UISETP.NE.AND UP0, UPT, UR14, 0x1, UPT ;  /* 0x000000010e00788c */ /* 0x004fe4000bf05270 */
[----:B----4-:R-:W-:Y:S02]  /*14e0*/  UIMAD.WIDE.U32 UR10, UR5, UR15, URZ ;  /* 0x0000000f050a72a5 */ /* 0x010fe4000f8e00ff */
[----:B---3--:R-:W-:-:S02]  /*14f0*/  UIMAD.WIDE.U32 UR22, UR6, UR12, URZ ;  /* 0x0000000c061672a5 */ /* 0x008fc4000f8e00ff */
[----:B-1----:R-:W-:Y:S02]  /*1500*/  UISETP.NE.AND UP1, UPT, UR28, 0x1, UPT ;  /* 0x000000011c00788c */ /* 0x002fe4000bf25270 */
[----:B------:R-:W-:Y:S01]  /*1510*/  UISETP.NE.AND UP2, UPT, UR21, 0x1, UPT ;  /* 0x000000011500788c */ /* 0x000fe2000bf45270 */
[----:B------:R-:W-:Y:S02]  /*1520*/  UMOV UR10, UR11 ;  /* 0x0000000b000a7c82 */ /* 0x000fe40008000000 */
[----:B------:R-:W-:Y:S01]  /*1530*/  UMOV UR22, UR23 ;  /* 0x0000001700167c82 */ /* 0x000fe20008000000 */
[----:B------:R-:W-:Y:S02]  /*1540*/  @UP0 USHF.R.U32.HI UR5, URZ, UR4, UR10 ;  /* 0x00000004ff050299 */ /* 0x000fe4000801160a */
[----:B------:R-:W-:Y:S02]  /*1550*/  UIMAD.WIDE.U32 UR24, UR20, UR15, URZ ;  /* 0x0000000f141872a5 */ /* 0x000fe4000f8e00ff */
[----:B------:R-:W-:-:S02]  /*1560*/  UIMAD.WIDE.U32 UR10, UR5, UR8, URZ ;  /* 0x00000008050a72a5 */ /* 0x000fc4000f8e00ff */
[----:B------:R-:W-:Y:S02]  /*1570*/  @UP1 USHF.R.U32.HI UR6, URZ, UR13, UR22 ;  /* 0x0000000dff061299 */ /* 0x000fe40008011616 */
[----:B------:R-:W-:Y:S02]  /*1580*/  UIMAD.WIDE.U32 UR18, UR16, UR12, URZ ;  /* 0x0000000c101272a5 */ /* 0x000fe4000f8e00ff */
[----:B------:R-:W-:Y:S01]  /*1590*/  UIMAD.WIDE.U32 UR22, UR6, UR8, URZ ;  /* 0x00000008061672a5 */ /* 0x000fe2000f8e00ff */
[----:B------:R-:W-:Y:S01]  /*15a0*/  UMOV UR24, UR25 ;  /* 0x0000001900187c82 */ /* 0x000fe20008000000 */
[----:B------:R-:W-:Y:S01]  /*15b0*/  UMOV UR10, UR11 ;  /* 0x0000000b000a7c82 */ /* 0x000fe20008000000 */
[----:B------:R-:W-:Y:S02]  /*15c0*/  USHF.R.U32.HI UR24, URZ, UR4, UR24 ;  /* 0x00000004ff187299 */ /* 0x000fe40008011618 */
[----:B------:R-:W-:Y:S02]  /*15d0*/  @UP2 USHF.R.U32.HI UR5, URZ, UR9, UR10 ;  /* 0x00000009ff052299 */ /* 0x000fe4000801160a */
[----:B------:R-:W-:Y:S01]  /*15e0*/  UMOV UR7, UR23 ;  /* 0x0000001700077c82 */ /* 0x000fe20008000000 */
[----:B------:R-:W-:Y:S01]  /*15f0*/  UMOV UR18, UR19 ;  /* 0x0000001300127c82 */ /* 0x000fe20008000000 */
[----:B------:R-:W-:-:S02]  /*1600*/  @UP2 USHF.R.U32.HI UR6, URZ, UR9, UR7 ;  /* 0x00000009ff062299 */ /* 0x000fc40008011607 */
[----:B------:R-:W-:Y:S02]  /*1610*/  USHF.R.U32.HI UR18, URZ, UR13, UR18 ;  /* 0x0000000dff127299 */ /* 0x000fe40008011612 */
[----:B------:R-:W-:Y:S02]  /*1620*/  USEL UR4, UR20, UR24, !UP0 ;  /* 0x0000001814047287 */ /* 0x000fe4000c000000 */
[----:B------:R-:W-:Y:S02]  /*1630*/  UIMAD UR7, UR5, UR21, URZ ;  /* 0x00000015050772a4 */ /* 0x000fe4000f8e02ff */
[----:B------:R-:W-:Y:S02]  /*1640*/  USEL UR5, UR16, UR18, !UP1 ;  /* 0x0000001210057287 */ /* 0x000fe4000c800000 */
[----:B------:R-:W-:Y:S02]  /*1650*/  UIMAD UR12, UR6, UR21, URZ ;  /* 0x00000015060c72a4 */ /* 0x000fe4000f8e02ff */
[----:B------:R-:W-:-:S02]  /*1660*/  UISETP.GE.AND UP0, UPT, UR4, UR7, UPT ;  /* 0x000000070400728c */ /* 0x000fc4000bf06270 */
[----:B------:R-:W-:Y:S02]  /*1670*/  UIMAD.WIDE.U32 UR10, UR4, UR8, URZ ;  /* 0x00000008040a72a5 */ /* 0x000fe4000f8e00ff */
[----:B------:R-:W-:Y:S02]  /*1680*/  UISETP.GE.OR UP0, UPT, UR5, UR12, UP0 ;  /* 0x0000000c0500728c */ /* 0x000fe40008706670 */
[----:B------:R-:W-:Y:S02]  /*1690*/  UIMAD.WIDE.U32 UR12, UR5, UR8, URZ ;  /* 0x00000008050c72a5 */ /* 0x000fe4000f8e00ff */
[----:B------:R-:W-:Y:S01]  /*16a0*/  UIADD3 UR10, UPT, UPT, -UR4, URZ, URZ ;  /* 0x000000ff040a7290 */ /* 0x000fe2000fffe1ff */
[----:B------:R-:W-:Y:S01]  /*16b0*/  UMOV UR8, UR11 ;  /* 0x0000000b00087c82 */ /* 0x000fe20008000000 */
[----:B------:R-:W-:Y:S02]  /*16c0*/  UIADD3 UR11, UPT, UPT, -UR5, URZ, URZ ;  /* 0x000000ff050b7290 */ /* 0x000fe4000fffe1ff */
[----:B------:R-:W-:-:S03]  /*16d0*/  USHF.R.U32.HI UR8, URZ, UR9, UR8 ;  /* 0x00000009ff087299 */ /* 0x000fc60008011608 */
[----:B------:R-:W-:Y:S01]  /*16e0*/  @!UP0 UMOV UR7, UR13 ;  /* 0x0000000d00078c82 */ /* 0x000fe20008000000 */
[----:B------:R-:W-:Y:S02]  /*16f0*/  UIMAD UR20, UR14, UR10, UR20 ;  /* 0x0000000a0e1472a4 */ /* 0x000fe4000f8e0214 */
[----:B------:R-:W-:Y:S02]  /*1700*/  USEL UR8, UR4, UR8, !UP2 ;  /* 0x0000000804087287 */ /* 0x000fe4000d000000 */
[----:B------:R-:W-:Y:S02]  /*1710*/  @!UP0 USHF.R.U32.HI UR7, URZ, UR9, UR7 ;  /* 0x00000009ff078299 */ /* 0x000fe40008011607 */
[----:B------:R-:W-:Y:S02]  /*1720*/  UIADD3 UR9, UPT, UPT, -UR8, URZ, URZ ;  /* 0x000000ff08097290 */ /* 0x000fe4000fffe1ff */
[----:B------:R-:W-:Y:S02]  /*1730*/  @!UP0 USEL UR7, UR5, UR7, !UP2 ;  /* 0x0000000705078287 */ /* 0x000fe4000d000000 */
[----:B------:R-:W-:-:S02]  /*1740*/  UIMAD UR9, UR21, UR9, UR4 ;  /* 0x00000009150972a4 */ /* 0x000fc4000f8e0204 */
[----:B------:R-:W-:Y:S02]  /*1750*/  @!UP0 UIADD3 UR8, UPT, UPT, UR8, -UR7, URZ ;  /* 0x8000000708088290 */ /* 0x000fe4000fffe0ff */
[----:B------:R-:W-:Y:S02]  /*1760*/  @!UP0 UIMAD UR6, UR9, UR6, UR7 ;  /* 0x00000006090682a4 */ /* 0x000fe4000f8e0207 */
[----:B------:R-:W-:Y:S02]  /*1770*/  @!UP0 UIMAD UR4, UR8, UR21, UR5 ;  /* 0x00000015080482a4 */ /* 0x000fe4000f8e0205 */
[----:B------:R-:W-:Y:S02]  /*1780*/  UIMAD UR16, UR28, UR11, UR16 ;  /* 0x0000000b1c1072a4 */ /* 0x000fe4000f8e0210 */
[----:B------:R-:W-:Y:S01]  /*1790*/  UIMAD UR20, UR4, UR14, UR20 ;  /* 0x0000000e041472a4 */ /* 0x000fe2000f8e0214 */
[----:B------:R-:W-:Y:S02]  /*17a0*/  @!UP0 UMOV UR5, UR6 ;  /* 0x0000000600058c82 */ /* 0x000fe40008000000 */
[----:B------:R-:W-:-:S12]  /*17b0*/  UIMAD UR16, UR5, UR28, UR16 ;  /* 0x0000001c051072a4 */ /* 0x000fd8000f8e0210 */
.L_x_19:
[----:B------:R-:W-:Y:S02]  /*17c0*/  UISETP.NE.AND UP1, UPT, UR29, 0x1, UPT ;  /* 0x000000011d00788c */ /* 0x000fe4000bf25270 */
[----:B------:R-:W-:Y:S02]  /*17d0*/  ULOP3.LUT UR27, UR27, 0xffff, URZ, 0xc0, !UPT ;  /* 0x0000ffff1b1b7892 */ /* 0x000fe4000f8ec0ff */
[----:B------:R-:W-:Y:S02]  /*17e0*/  ULOP3.LUT UR26, UR26, 0xffff, URZ, 0xc0, !UPT ;  /* 0x0000ffff1a1a7892 */ /* 0x000fe4000f8ec0ff */
[----:B------:R-:W-:Y:S02]  /*17f0*/  UISETP.NE.AND UP0, UPT, UR17, 0x2, UPT ;  /* 0x000000021100788c */ /* 0x000fe4000bf05270 */
[----:B------:R-:W-:Y:S02]  /*1800*/  ULOP3.LUT UR31, UR31, 0x800, URZ, 0xc0, !UPT ;  /* 0x000008001f1f7892 */ /* 0x000fe4000f8ec0ff */
[----:B------:R-:W-:-:S02]  /*1810*/  ULOP3.LUT UR30, UR30, 0x1800, URZ, 0xc0, !UPT ;  /* 0x000018001e1e7892 */ /* 0x000fc4000f8ec0ff */
[----:B------:R-:W-:Y:S02]  /*1820*/  USHF.L.U32 UR27, UR34, UR27, URZ ;  /* 0x0000001b221b7299 */ /* 0x000fe400080006ff */
[----:B------:R-:W-:Y:S01]  /*1830*/  USHF.L.U32 UR26, UR33, UR26, URZ ;  /* 0x0000001a211a7299 */ /* 0x000fe200080006ff */
[----:B------:R-:W-:Y:S11]  /*1840*/  BRA.U UP1, `(.L_x_20) ;  /* 0x0000000101447547 */ /* 0x000ff6000b800000 */
[----:B------:R-:W2:Y:S01]  /*1850*/  LDCU.128 UR8, c[0x0][0xb10] ;  /* 0x00016200ff0877ac */ /* 0x000ea20008000c00 */
[----:B------:R-:W3:Y:S01]  /*1860*/  LDCU UR12, c[0x0][0xb0c] ;  /* 0x00016180ff0c77ac */ /* 0x000ee20008000800 */
[----:B------:R-:W4:Y:S01]  /*1870*/  LDCU UR13, c[0x0][0xb20] ;  /* 0x00016400ff0d77ac */ /* 0x000f220008000800 */
[----:B--2---:R-:W-:Y:S02]  /*1880*/  UIMAD.WIDE.U32 UR6, UR16, UR8, URZ ;  /* 0x00000008100672a5 */ /* 0x004fe4000f8e00ff */
[----:B------:R-:W-:Y:S02]  /*1890*/  UIMAD.WIDE.U32 UR4, UR20, UR11, URZ ;  /* 0x0000000b140472a5 */ /* 0x000fe4000f8e00ff */
[----:B---3--:R-:W-:Y:S02]  /*18a0*/  UISETP.NE.AND UP2, UPT, UR12, 0x1, UPT ;  /* 0x000000010c00788c */ /* 0x008fe4000bf45270 */
[----:B------:R-:W-:Y:S01]  /*18b0*/  UISETP.NE.AND UP1, UPT, UR10, 0x1, UPT ;  /* 0x000000010a00788c */ /* 0x000fe2000bf25270 */
[----:B------:R-:W-:-:S02]  /*18c0*/  UMOV UR6, UR7 ;  /* 0x0000000700067c82 */ /* 0x000fc40008000000 */
[----:B------:R-:W-:Y:S01]  /*18d0*/  UMOV UR4, UR5 ;  /* 0x0000000500047c82 */ /* 0x000fe20008000000 */
[----:B------:R-:W-:Y:S02]  /*18e0*/  USHF.R.U32.HI UR6, URZ, UR9, UR6 ;  /* 0x00000009ff067299 */ /* 0x000fe40008011606 */
[----:B----4-:R-:W-:Y:S02]  /*18f0*/  USHF.R.U32.HI UR4, URZ, UR13, UR4 ;  /* 0x0000000dff047299 */ /* 0x010fe40008011604 */
[----:B------:R-:W-:Y:S02]  /*1900*/  USEL UR5, UR16, UR6, !UP2 ;  /* 0x0000000610057287 */ /* 0x000fe4000d000000 */
[----:B------:R-:W-:-:S04]  /*1910*/  USEL UR4, UR20, UR4, !UP1 ;  /* 0x0000000414047287 */ /* 0x000fc8000c800000 */
[----:B------:R-:W-:Y:S02]  /*1920*/  UIADD3 UR6, UPT, UPT, UR5, -UR4, URZ ;  /* 0x8000000405067290 */ /* 0x000fe4000fffe0ff */
[----:B------:R-:W-:Y:S02]  /*1930*/  UIADD3 UR4, UPT, UPT, -UR5, UR4, URZ ;  /* 0x0000000405047290 */ /* 0x000fe4000fffe1ff */
[----:B------:R-:W-:Y:S02]  /*1940*/  UIMAD UR20, UR6, UR10, UR20 ;  /* 0x0000000a061472a4 */ /* 0x000fe4000f8e0214 */
[----:B------:R-:W-:-:S12]  /*1950*/  UIMAD UR16, UR4, UR12, UR16 ;  /* 0x0000000c041072a4 */ /* 0x000fd8000f8e0210 */
.L_x_20:
[----:B------:R-:W-:Y:S05]  /*1960*/  BRA.U !UP5, `(.L_x_21) ;  /* 0x000000010d0c7547 */ /* 0x000fea000b800000 */
[----:B------:R-:W-:Y:S01]  /*1970*/  UCGABAR_WAIT ;  /* 0x0000000000007dc7 */ /* 0x000fe20008000000 */
[----:B------:R-:W-:Y:S01]  /*1980*/  CCTL.IVALL ;  /* 0x00000000ff00798f */ /* 0x000fe20002000000 */
[----:B------:R-:W-:Y:S05]  /*1990*/  BRA `(.L_x_22) ;  /* 0x0000000000047947 */ /* 0x000fea0003800000 */
.L_x_21:
[----:B------:R-:W-:Y:S06]  /*19a0*/  BAR.SYNC.DEFER_BLOCKING 0x0 ;  /* 0x0000000000007b1d */ /* 0x000fec0000010000 */
.L_x_22:
[----:B------:R-:W-:Y:S05]  /*19b0*/  BRA.U UP0, `(.L_x_23) ;  /* 0x0000001900987547 */ /* 0x000fea000b800000 */
[----:B------:R-:W2:Y:S01]  /*19c0*/  LDCU UR7, c[0x0][0x38c] ;  /* 0x00007180ff0777ac */ /* 0x000ea20008000800 */
[----:B------:R-:W3:Y:S01]  /*19d0*/  S2UR UR8, SR_CgaCtaId ;  /* 0x00000000000879c3 */ /* 0x000ee20000008800 */
[----:B------:R-:W-:Y:S01]  /*19e0*/  PLOP3.LUT P1, PT, PT, PT, UP3, 0x80, 0x8 ;  /* 0x000000000008781c */ /* 0x000fe20003f2f038 */
[----:B------:R-:W-:Y:S01]  /*19f0*/  IMAD.MOV.U32 R12, RZ, RZ, 0x1 ;  /* 0x00000001ff0c7424 */ /* 0x000fe200078e00ff */
[----:B------:R-:W-:Y:S01]  /*1a00*/  UMOV UR21, 0x400 ;  /* 0x0000040000157882 */ /* 0x000fe20000000000 */
[----:B------:R-:W-:Y:S01]  /*1a10*/  UISETP.NE.AND UP1, UPT, UR17, URZ, UPT ;  /* 0x000000ff1100728c */ /* 0x000fe2000bf25270 */
[----:B------:R-:W-:Y:S01]  /*1a20*/  ISETP.EQ.OR P2, PT, R0, RZ, P3 ;  /* 0x000000ff0000720c */ /* 0x000fe20001f42670 */
[----:B------:R-:W-:Y:S01]  /*1a30*/  USHF.L.U32 UR5, UR32, 0x5, URZ ;  /* 0x0000000520057899 */ /* 0x000fe200080006ff */
[----:B------:R-:W-:Y:S02]  /*1a40*/  PLOP3.LUT P1, PT, P1, PT, PT, 0x8, 0x80 ;  /* 0x000000000080781c */ /* 0x000fe40000f2e170 */
[----:B------:R-:W-:Y:S01]  /*1a50*/  CS2R R10, SRZ ;  /* 0x00000000000a7805 */ /* 0x000fe2000001ff00 */
[----:B------:R-:W-:Y:S01]  /*1a60*/  IMAD.MOV.U32 R9, RZ, RZ, RZ ;  /* 0x000000ffff097224 */ /* 0x000fe200078e00ff */
[----:B------:R-:W4:Y:S01]  /*1a70*/  LDCU UR43, c[0x0][0x370] ;  /* 0x00006e00ff2b77ac */ /* 0x000f220008000800 */
[----:B------:R-:W-:Y:S01]  /*1a80*/  IMAD.MOV.U32 R8, RZ, RZ, 0x1 ;  /* 0x00000001ff087424 */ /* 0x000fe200078e00ff */
[----:B------:R-:W-:Y:S01]  /*1a90*/  USEL UR25, UR38, 0x2, UP1 ;  /* 0x0000000226197887 */ /* 0x000fe20008800000 */
[----:B------:R-:W1:Y:S01]  /*1aa0*/  LDCU.64 UR28, c[0x0][0x348] ;  /* 0x00006900ff1c77ac */ /* 0x000e620008000a00 */
[----:B--2---:R-:W-:-:S02]  /*1ab0*/  UIADD3 UR6, UPT, UPT, UR7, 0x3f, URZ ;  /* 0x0000003f07067890 */ /* 0x004fc4000fffe0ff */
[----:B------:R-:W-:Y:S02]  /*1ac0*/  UIADD3 UR48, UPT, UPT, UR7, 0x7e, URZ ;  /* 0x0000007e07307890 */ /* 0x000fe4000fffe0ff */
[----:B------:R-:W-:Y:S02]  /*1ad0*/  USHF.R.S32.HI UR4, URZ, 0x1f, UR6 ;  /* 0x0000001fff047899 */ /* 0x000fe40008011406 */
[----:B---3--:R-:W-:Y:S02]  /*1ae0*/  ULEA UR21, UR8, UR21, 0x18 ;  /* 0x0000001508157291 */ /* 0x008fe4000f8ec0ff */
[----:B------:R-:W-:Y:S02]  /*1af0*/  ULEA.HI UR4, UR4, UR6, URZ, 0x6 ;  /* 0x0000000604047291 */ /* 0x000fe4000f8f30ff */
[----:B------:R-:W-:Y:S02]  /*1b00*/  UIADD3 UR6, UPT, UPT, UR7, -0x1, URZ ;  /* 0xffffffff07067890 */ /* 0x000fe4000fffe0ff */
[----:B------:R-:W-:-:S02]  /*1b10*/  USHF.R.S32.HI UR45, URZ, 0x6, UR4 ;  /* 0x00000006ff2d7899 */ /* 0x000fc40008011404 */
[----:B------:R-:W-:Y:S02]  /*1b20*/  UISETP.GE.U32.AND UP2, UPT, UR6, -0x7f, UPT ;  /* 0xffffff810600788c */ /* 0x000fe4000bf46070 */
[----:B------:R-:W-:Y:S01]  /*1b30*/  UISETP.LT.U32.AND UP0, UPT, UR45, 0x11, UPT ;  /* 0x000000112d00788c */ /* 0x000fe2000bf01070 */
[----:B------:R-:W2:Y:S03]  /*1b40*/  LDCU UR41, c[0x0][0x374] ;  /* 0x00006e80ff2977ac */ /* 0x000ea60008000800 */
[----:B------:R-:W-:Y:S02]  /*1b50*/  USEL UR44, UR45, 0x11, UP0 ;  /* 0x000000112d2c7887 */ /* 0x000fe40008000000 */
[----:B------:R-:W-:Y:S02]  /*1b60*/  ULOP3.LUT UR46, UR5, 0x20, URZ, 0xe2, !UPT ;  /* 0x00000020052e7892 */ /* 0x000fe4000f8ee2ff */
[----:B------:R-:W-:-:S02]  /*1b70*/  UIADD3 UR24, UPT, UPT, UR44, -0x1, URZ ;  /* 0xffffffff2c187890 */ /* 0x000fc4000fffe0ff */
[----:B------:R-:W-:Y:S02]  /*1b80*/  @UP2 UIADD3 UR24, UPT, UPT, UR44, URZ, URZ ;  /* 0x000000ff2c182290 */ /* 0x000fe4000fffe0ff */
[----:B------:R-:W-:Y:S02]  /*1b90*/  UIADD3 UR38, UPT, UPT, UR21, 0x4400, UR31 ;  /* 0x0000440015267890 */ /* 0x000fe4000fffe01f */
[----:B------:R-:W-:Y:S02]  /*1ba0*/  UIADD3 UR37, UPT, UPT, UR21, 0x15400, UR30 ;  /* 0x0001540015257890 */ /* 0x000fe4000fffe01e */
[----:B------:R-:W-:Y:S02]  /*1bb0*/  UIADD3 UR47, UPT, UPT, UR45, -UR44, URZ ;  /* 0x8000002c2d2f7290 */ /* 0x000fe4000fffe0ff */
[----:B------:R-:W-:Y:S01]  /*1bc0*/  UIADD3 UR24, UPT, UPT, UR24, 0x1, URZ ;  /* 0x0000000118187890 */ /* 0x000fe2000fffe0ff */
[----:B-12-4-:R-:W-:-:S11]  /*1bd0*/  UMOV UR7, URZ ;  /* 0x000000ff00077c82 */ /* 0x016fd60008000000 */
.L_x_43:
[----:B-1----:R-:W1:Y:S02]  /*1be0*/  S2UR UR4, SR_CgaCtaId ;  /* 0x00000000000479c3 */ /* 0x002e640000008800 */
[----:B-1----:R-:W-:-:S09]  /*1bf0*/  UISETP.NE.AND UP0, UPT, UR4, URZ, UPT ;  /* 0x000000ff0400728c */ /* 0x002fd2000bf05270 */
[----:B------:R-:W-:Y:S05]  /*1c00*/  BRA.U UP0, `(.L_x_24) ;  /* 0x0000000100287547 */ /* 0x000fea000b800000 */
[----:B------:R-:W-:Y:S02]  /*1c10*/  LEA R0, R9, UR21, 0x3 ;  /* 0x0000001509007c11 */ /* 0x000fe4000f8e18ff */
[----:B------:R-:W-:-:S04]  /*1c20*/  SHF.L.U32 R3, R8, 0x1f, RZ ;  /* 0x0000001f08037819 */ /* 0x000fc800000006ff */
[----:B------:R-:W1:Y:S02]  /*1c30*/  SYNCS.PHASECHK.TRANS64.TRYWAIT P0, [R0+URZ+0x1b0], R3 ;  /* 0x0001b003000075a7 */ /* 0x000e6400080011ff */
[----:B-1----:R-:W-:Y:S05]  /*1c40*/  @!P0 BRA `(.L_x_25) ;  /* 0x0000006400948947 */ /* 0x002fea0003800000 */
.L_x_126:
[----:B------:R2:W-:Y:S01]  /*1c50*/  SYNCS.ARRIVE.TRANS64.A1T0 RZ, [R0+URZ+0x1a0], RZ ;  /* 0x0001a0ff00ff79a7 */ /* 0x0005e200081000ff */
[----:B------:R-:W-:-:S05]  /*1c60*/  VIADD R9, R9, 0x1 ;  /* 0x0000000109097836 */ /* 0x000fca0000000000 */
[----:B------:R-:W-:-:S04]  /*1c70*/  ISETP.NE.AND P0, PT, R9, 0x2, PT ;  /* 0x000000020900780c */ /* 0x000fc80003f05270 */
[----:B-1----:R-:W-:Y:S02]  /*1c80*/  SEL R3, RZ, 0x1, P0 ;  /* 0x00000001ff037807 */ /* 0x002fe40000000000 */
[----:B------:R-:W-:Y:S02]  /*1c90*/  SEL R9, R9, RZ, P0 ;  /* 0x000000ff09097207 */ /* 0x000fe40000000000 */
[----:B------:R-:W-:-:S07]  /*1ca0*/  LOP3.LUT R8, R8, R3, RZ, 0x3c, !PT ;  /* 0x0000000308087212 */ /* 0x000fce00078e3cff */
.L_x_24:
[----:B------:R-:W-:Y:S01]  /*1cb0*/  ULEA UR4, UR7, UR21, 0x3 ;  /* 0x0000001507047291 */ /* 0x000fe2000f8e18ff */
[----:B--2---:R-:W-:Y:S01]  /*1cc0*/  SHF.L.U32 R0, R12, 0x1f, RZ ;  /* 0x0000001f0c007819 */ /* 0x004fe200000006ff */
[----:B------:R-:W-:Y:S02]  /*1cd0*/  UISETP.GE.U32.AND UP0, UPT, UR48, 0x7f, UPT ;  /* 0x0000007f3000788c */ /* 0x000fe4000bf06070 */
[----:B------:R-:W-:Y:S02]  /*1ce0*/  ULEA UR11, UR20, UR49, 0x2 ;  /* 0x00000031140b7291 */ /* 0x000fe4000f8e10ff */
[----:B------:R-:W-:Y:S02]  /*1cf0*/  ULEA UR35, UR16, UR46, 0x6 ;  /* 0x0000002e10237291 */ /* 0x000fe4000f8e30ff */
[----:B------:R-:W-:Y:S01]  /*1d00*/  USHF.L.U32 UR11, UR11, 0x5, URZ ;  /* 0x000000050b0b7899 */ /* 0x000fe200080006ff */
[----:B------:R1:W2:Y:S01]  /*1d10*/  SYNCS.PHASECHK.TRANS64.TRYWAIT P0, [UR4+0x88], R0 ;  /* 0x00008800ff0075a7 */ /* 0x0002a20008001104 */
[----:B------:R-:W-:Y:S01]  /*1d20*/  UMOV UR6, URZ ;  /* 0x000000ff00067c82 */ /* 0x000fe20008000000 */
[----:B------:R-:W-:Y:S09]  /*1d30*/  BRA.U !UP0, `(.L_x_26) ;  /* 0x0000000108c07547 */ /* 0x000ff2000b800000 */
[----:B------:R-:W-:Y:S01]  /*1d40*/  UMOV UR13, URZ ;  /* 0x000000ff000d7c82 */ /* 0x000fe20008000000 */
[----:B------:R-:W-:-:S05]  /*1d50*/  UMOV UR4, UR7 ;  /* 0x0000000700047c82 */ /* 0x000fca0008000000 */
.L_x_32:
[----:B------:R-:W-:Y:S01]  /*1d60*/  ULEA UR33, UR4, UR21, 0x3 ;  /* 0x0000001504217291 */ /* 0x000fe2000f8e18ff */
[----:B--2---:R-:W-:Y:S01]  /*1d70*/  @!P3 MOV R2, 0x3000 ;  /* 0x000030000002b802 */ /* 0x004fe20000000f00 */
[----:B--2-4-:R-:W-:Y:S10]  /*1d80*/  @P0 BRA `(.L_x_27) ;  /* 0x00000000000c0947 */ /* 0x014ff40003800000 */
[----:B------:R-:W-:-:S04]  /*1d90*/  SHF.L.U32 R3, R12, 0x1f, RZ ;  /* 0x0000001f0c037819 */ /* 0x000fc800000006ff */
[----:B------:R-:W2:Y:S02]  /*1da0*/  SYNCS.PHASECHK.TRANS64.TRYWAIT P0, [UR33+0x88], R3 ;  /* 0x00008803ff0075a7 */ /* 0x000ea40008001121 */
[----:B--2---:R-:W-:Y:S05]  /*1db0*/  @!P0 BRA `(.L_x_28) ;  /* 0x00000064004c8947 */ /* 0x004fea0003800000 */
.L_x_27:
[----:B------:R2:W-:Y:S01]  /*1dc0*/  @!P3 SYNCS.ARRIVE.TRANS64 RZ, [UR33], R2 ;  /* 0x00000002ffffb9a7 */ /* 0x0005e20008000021 */
[----:B------:R-:W-:-:S04]  /*1dd0*/  ULOP3.LUT UR5, UR25, 0x2, URZ, 0xfc, !UPT ;  /* 0x0000000219057892 */ /* 0x000fc8000f8efcff */
[----:B------:R-:W-:-:S09]  /*1de0*/  UISETP.NE.AND UP0, UPT, UR5, 0x2, UPT ;  /* 0x000000020500788c */ /* 0x000fd2000bf05270 */
[----:B------:R-:W-:Y:S05]  /*1df0*/  BRA.U UP0, `(.L_x_29) ;  /* 0x0000000100047547 */ /* 0x000fea000b800000 */
[----:B------:R-:W-:Y:S05]  /*1e00*/  BPT.TRAP 0x1 ;  /* 0x000000040000795c */ /* 0x000fea0000300000 */
.L_x_29:
[----:B------:R-:W-:Y:S04]  /*1e10*/  BSSY.RECONVERGENT B0, `(.L_x_30) ;  /* 0x0000003000007945 */ /* 0x000fe80003800200 */
[----:B------:R-:W-:Y:S05]  /*1e20*/  @P2 BRA `(.L_x_31) ;  /* 0x0000000000042947 */ /* 0x000fea0003800000 */
[----:B------:R-:W-:Y:S05]  /*1e30*/  BPT.TRAP 0x1 ;  /* 0x000000040000795c */ /* 0x000fea0000300000 */
.L_x_31:
[----:B------:R-:W-:Y:S05]  /*1e40*/  BSYNC.RECONVERGENT B0 ;  /* 0x0000000000007941 */ /* 0x000fea0003800200 */
.L_x_30:
[----:B------:R-:W-:Y:S02]  /*1e50*/  UIADD3 UR5, UPT, UPT, UR4, 0x1, URZ ;  /* 0x0000000104057890 */ /* 0x000fe4000fffe0ff */
[----:B------:R-:W-:Y:S02]  /*1e60*/  ULEA UR32, UR4, UR31, 0xc ;  /* 0x0000001f04207291 */ /* 0x000fe4000f8e60ff */
[----:B------:R-:W-:Y:S02]  /*1e70*/  UISETP.NE.AND UP0, UPT, UR5, 0x11, UPT ;  /* 0x000000110500788c */ /* 0x000fe4000bf05270 */
[----:B------:R-:W-:Y:S02]  /*1e80*/  ULEA UR8, UR4, UR30, 0xd ;  /* 0x0000001e04087291 */ /* 0x000fe4000f8e68ff */
[----:B------:R-:W-:Y:S02]  /*1e90*/  USEL UR6, URZ, 0x1, UP0 ;  /* 0x00000001ff067887 */ /* 0x000fe40008000000 */
[----:B------:R-:W-:-:S02]  /*1ea0*/  USEL UR7, UR5, URZ, UP0 ;  /* 0x000000ff05077287 */ /* 0x000fc40008000000 */
[----:B------:R-:W-:Y:S02]  /*1eb0*/  UIADD3 UR4, UP0, UPT, UR28, 0x180, URZ ;  /* 0x000001801c047890 */ /* 0x000fe4000ff1e0ff */
[----:B------:R-:W-:Y:S01]  /*1ec0*/  ULEA UR5, UR7, UR21, 0x3 ;  /* 0x0000001507057291 */ /* 0x000fe2000f8e18ff */
[----:B------:R-:W-:Y:S01]  /*1ed0*/  LOP3.LUT R12, R12, UR6, RZ, 0x3c, !PT ;  /* 0x000000060c0c7c12 */ /* 0x000fe2000f8e3cff */
[----:B------:R-:W-:Y:S02]  /*1ee0*/  USHF.L.U32 UR34, UR13, 0x6, URZ ;  /* 0x000000060d227899 */ /* 0x000fe400080006ff */
[----:B------:R-:W-:Y:S01]  /*1ef0*/  UIADD3 UR13, UPT, UPT, UR13, 0x1, URZ ;  /* 0x000000010d0d7890 */ /* 0x000fe2000fffe0ff */
[----:B-1----:R-:W-:Y:S01]  /*1f00*/  SHF.L.U32 R0, R12, 0x1f, RZ ;  /* 0x0000001f0c007819 */ /* 0x002fe200000006ff */
[----:B------:R-:W-:Y:S02]  /*1f10*/  UIADD3 UR14, UP1, UPT, UR28, 0x80, URZ ;  /* 0x000000801c0e7890 */ /* 0x000fe4000ff3e0ff */
[----:B------:R-:W-:Y:S01]  /*1f20*/  UIADD3 UR32, UPT, UPT, UR21, 0x4400, UR32 ;  /* 0x0000440015207890 */ /* 0x000fe2000fffe020 */
[----:B------:R3:W4:Y:S01]  /*1f30*/  SYNCS.PHASECHK.TRANS64.TRYWAIT P0, [UR5+0x88], R0 ;  /* 0x00008800ff0075a7 */ /* 0x0007220008001105 */
[----:B------:R-:W-:-:S02]  /*1f40*/  UIADD3.X UR5, UPT, UPT, URZ, UR29, URZ, UP0, !UPT ;  /* 0x0000001dff057290 */ /* 0x000fc400087fe4ff */
[----:B------:R-:W-:Y:S02]  /*1f50*/  UISETP.NE.AND UP0, UPT, UR13, UR24, UPT ;  /* 0x000000180d00728c */ /* 0x000fe4000bf05270 */
[----:B------:R-:W-:Y:S02]  /*1f60*/  UIADD3.X UR15, UPT, UPT, URZ, UR29, URZ, UP1, !UPT ;  /* 0x0000001dff0f7290 */ /* 0x000fe40008ffe4ff */
[----:B------:R-:W-:Y:S02]  /*1f70*/  UPRMT UR16, URZ, 0x5410, UR27 ;  /* 0x00005410ff107896 */ /* 0x000fe4000800001b */
[----:B------:R-:W-:Y:S02]  /*1f80*/  UIADD3 UR8, UPT, UPT, UR21, 0x15400, UR8 ;  /* 0x0001540015087890 */ /* 0x000fe4000fffe008 */
[----:B------:R-:W-:Y:S01]  /*1f90*/  UPRMT UR6, URZ, 0x5410, UR26 ;  /* 0x00005410ff067896 */ /* 0x000fe2000800001a */
[----:B------:R-:W-:Y:S01]  /*1fa0*/  UMOV UR18, 0x0 ;  /* 0x0000000000127882 */ /* 0x000fe20000000000 */
[----:B------:R-:W-:Y:S01]  /*1fb0*/  UMOV UR19, 0x10000000 ;  /* 0x1000000000137882 */ /* 0x000fe20000000000 */
[----:B------:R-:W-:Y:S01]  /*1fc0*/  UMOV UR12, UR36 ;  /* 0x00000024000c7c82 */ /* 0x000fe20008000000 */
[----:B------:R-:W-:Y:S01]  /*1fd0*/  UMOV UR9, UR33 ;  /* 0x0000002100097c82 */ /* 0x000fe20008000000 */
[----:B------:R-:W-:Y:S01]  /*1fe0*/  UMOV UR10, UR34 ;  /* 0x00000022000a7c82 */ /* 0x000fe20008000000 */
[----:B------:R-:W-:Y:S03]  /*1ff0*/  UTMALDG.3D.MULTICAST [UR32], [UR14], UR16, desc[UR18] ;  /* 0x000012200e0073b4 */ /* 0x000fe60008011810 */
[----:B------:R1:W-:Y:S02]  /*2000*/  UTMALDG.3D.MULTICAST [UR8], [UR4], UR6, desc[UR18] ;  /* 0x00001208040073b4 */ /* 0x0003e40008011806 */
[----:B-1----:R-:W-:Y:S01]  /*2010*/  UMOV UR6, UR24 ;  /* 0x0000001800067c82 */ /* 0x002fe20008000000 */
[----:B------:R-:W-:Y:S01]  /*2020*/  UMOV UR4, UR7 ;  /* 0x0000000700047c82 */ /* 0x000fe20008000000 */
[----:B---3--:R-:W-:Y:S05]  /*2030*/  BRA.U UP0, `(.L_x_32) ;  /* 0xfffffffd00487547 */ /* 0x008fea000b83ffff */
.L_x_26:
[----:B------:R-:W-:Y:S01]  /*2040*/  ULEA UR4, UR7, UR21, 0x3 ;  /* 0x0000001507047291 */ /* 0x000fe2000f8e18ff */
[----:B-1----:R-:W-:Y:S01]  /*2050*/  SHF.L.U32 R0, R12, 0x1f, RZ ;  /* 0x0000001f0c007819 */ /* 0x002fe200000006ff */
[----:B------:R-:W-:Y:S01]  /*2060*/  @!P1 SYNCS.ARRIVE.TRANS64.A1T0 RZ, [UR21+0x138], RZ ;  /* 0x000138ffffff99a7 */ /* 0x000fe20008100015 */
[----:B------:R-:W-:-:S06]  /*2070*/  UISETP.GT.AND UP0, UPT, UR45, UR44, UPT ;  /* 0x0000002c2d00728c */ /* 0x000fcc000bf04270 */
[----:B--2-4-:R1:W2:Y:S03]  /*2080*/  SYNCS.PHASECHK.TRANS64.TRYWAIT P0, [UR4+0x88], R0 ;  /* 0x00008800ff0075a7 */ /* 0x0142a60008001104 */
[----:B------:R-:W-:Y:S05]  /*2090*/  BRA.U !UP0, `(.L_x_33) ;  /* 0x0000000108bc7547 */ /* 0x000fea000b800000 */
[----:B------:R-:W-:Y:S01]  /*20a0*/  UIADD3 UR13, UPT, UPT, UR47, UR6, URZ ;  /* 0x000000062f0d7290 */ /* 0x000fe2000fffe0ff */
[----:B------:R-:W-:-:S11]  /*20b0*/  UMOV UR4, UR7 ;  /* 0x0000000700047c82 */ /* 0x000fd60008000000 */
.L_x_39:
[----:B------:R-:W-:Y:S01]  /*20c0*/  ULEA UR17, UR4, UR21, 0x3 ;  /* 0x0000001504117291 */ /* 0x000fe2000f8e18ff */
[----:B--2---:R-:W-:Y:S01]  /*20d0*/  @!P3 MOV R2, 0x3000 ;  /* 0x000030000002b802 */ /* 0x004fe20000000f00 */
[----:B--2-4-:R-:W-:Y:S10]  /*20e0*/  @P0 BRA `(.L_x_34) ;  /* 0x00000000000c0947 */ /* 0x014ff40003800000 */
[----:B------:R-:W-:-:S04]  /*20f0*/  SHF.L.U32 R3, R12, 0x1f, RZ ;  /* 0x0000001f0c037819 */ /* 0x000fc800000006ff */
[----:B------:R-:W2:Y:S02]  /*2100*/  SYNCS.PHASECHK.TRANS64.TRYWAIT P0, [UR17+0x88], R3 ;  /* 0x00008803ff0075a7 */ /* 0x000ea40008001111 */
[----:B--2---:R-:W-:Y:S05]  /*2110*/  @!P0 BRA `(.L_x_35) ;  /* 0x00000060008c8947 */ /* 0x004fea0003800000 */
.L_x_34:
[----:B------:R2:W-:Y:S01]  /*2120*/  @!P3 SYNCS.ARRIVE.TRANS64 RZ, [UR17], R2 ;  /* 0x00000002ffffb9a7 */ /* 0x0005e20008000011 */
[----:B------:R-:W-:-:S04]  /*2130*/  ULOP3.LUT UR5, UR25, 0x2, URZ, 0xfc, !UPT ;  /* 0x0000000219057892 */ /* 0x000fc8000f8efcff */
[----:B------:R-:W-:-:S09]  /*2140*/  UISETP.NE.AND UP0, UPT, UR5, 0x2, UPT ;  /* 0x000000020500788c */ /* 0x000fd2000bf05270 */
[----:B------:R-:W-:Y:S05]  /*2150*/  BRA.U UP0, `(.L_x_36) ;  /* 0x0000000100047547 */ /* 0x000fea000b800000 */
[----:B------:R-:W-:Y:S05]  /*2160*/  BPT.TRAP 0x1 ;  /* 0x000000040000795c */ /* 0x000fea0000300000 */
.L_x_36:
[----:B------:R-:W-:Y:S04]  /*2170*/  BSSY.RECONVERGENT B0, `(.L_x_37) ;  /* 0x0000003000007945 */ /* 0x000fe80003800200 */
[----:B------:R-:W-:Y:S05]  /*2180*/  @P2 BRA `(.L_x_38) ;  /* 0x0000000000042947 */ /* 0x000fea0003800000 */
[----:B------:R-:W-:Y:S05]  /*2190*/  BPT.TRAP 0x1 ;  /* 0x000000040000795c */ /* 0x000fea0000300000 */
.L_x_38:
[----:B------:R-:W-:Y:S05]  /*21a0*/  BSYNC.RECONVERGENT B0 ;  /* 0x0000000000007941 */ /* 0x000fea0003800200 */
.L_x_37:
[----:B------:R-:W-:Y:S02]  /*21b0*/  UIADD3 UR5, UPT, UPT, UR4, 0x1, URZ ;  /* 0x0000000104057890 */ /* 0x000fe4000fffe0ff */
[----:B------:R-:W-:Y:S02]  /*21c0*/  UIADD3 UR14, UP1, UPT, UR28, 0x80, URZ ;  /* 0x000000801c0e7890 */ /* 0x000fe4000ff3e0ff */
[----:B------:R-:W-:Y:S02]  /*21d0*/  UISETP.NE.AND UP0, UPT, UR5, 0x11, UPT ;  /* 0x000000110500788c */ /* 0x000fe4000bf05270 */
[----:B------:R-:W-:Y:S02]  /*21e0*/  ULEA UR16, UR4, UR38, 0xc ;  /* 0x0000002604107291 */ /* 0x000fe4000f8e60ff */
[----:B------:R-:W-:Y:S02]  /*21f0*/  USEL UR8, URZ, 0x1, UP0 ;  /* 0x00000001ff087887 */ /* 0x000fe40008000000 */
[----:B------:R-:W-:-:S02]  /*2200*/  USEL UR7, UR5, URZ, UP0 ;  /* 0x000000ff05077287 */ /* 0x000fc40008000000 */
[----:B------:R-:W-:Y:S02]  /*2210*/  UIADD3 UR22, UP0, UPT, UR28, 0x180, URZ ;  /* 0x000001801c167890 */ /* 0x000fe4000ff1e0ff */
[----:B------:R-:W-:Y:S01]  /*2220*/  ULEA UR5, UR7, UR21, 0x3 ;  /* 0x0000001507057291 */ /* 0x000fe2000f8e18ff */
[----:B------:R-:W-:Y:S01]  /*2230*/  LOP3.LUT R12, R12, UR8, RZ, 0x3c, !PT ;  /* 0x000000080c0c7c12 */ /* 0x000fe2000f8e3cff */
[----:B------:R-:W-:Y:S02]  /*2240*/  ULEA UR8, UR4, UR37, 0xd ;  /* 0x0000002504087291 */ /* 0x000fe4000f8e68ff */
[----:B------:R-:W-:Y:S01]  /*2250*/  USHF.L.U32 UR18, UR6, 0x6, URZ ;  /* 0x0000000606127899 */ /* 0x000fe200080006ff */
[----:B-1----:R-:W-:Y:S01]  /*2260*/  SHF.L.U32 R0, R12, 0x1f, RZ ;  /* 0x0000001f0c007819 */ /* 0x002fe200000006ff */
[----:B------:R-:W-:Y:S02]  /*2270*/  UPRMT UR4, URZ, 0x5410, UR27 ;  /* 0x00005410ff047896 */ /* 0x000fe4000800001b */
[----:B------:R-:W-:Y:S01]  /*2280*/  UIADD3.X UR15, UPT, UPT, URZ, UR29, URZ, UP1, !UPT ;  /* 0x0000001dff0f7290 */ /* 0x000fe20008ffe4ff */
[----:B------:R3:W4:Y:S01]  /*2290*/  SYNCS.PHASECHK.TRANS64.TRYWAIT P0, [UR5+0x88], R0 ;  /* 0x00008800ff0075a7 */ /* 0x0007220008001105 */
[----:B------:R-:W-:-:S02]  /*22a0*/  UPRMT UR5, URZ, 0x5410, UR26 ;  /* 0x00005410ff057896 */ /* 0x000fc4000800001a */
[----:B------:R-:W-:Y:S01]  /*22b0*/  UIADD3.X UR23, UPT, UPT, URZ, UR29, URZ, UP0, !UPT ;  /* 0x0000001dff177290 */ /* 0x000fe200087fe4ff */
[----:B------:R-:W-:Y:S01]  /*22c0*/  UMOV UR32, 0x0 ;  /* 0x0000000000207882 */ /* 0x000fe20000000000 */
[----:B------:R-:W-:Y:S01]  /*22d0*/  UMOV UR33, 0x10000000 ;  /* 0x1000000000217882 */ /* 0x000fe20000000000 */
[----:B------:R-:W-:Y:S01]  /*22e0*/  UMOV UR19, UR35 ;  /* 0x0000002300137c82 */ /* 0x000fe20008000000 */
[----:B------:R-:W-:Y:S01]  /*22f0*/  UMOV UR20, UR36 ;  /* 0x0000002400147c82 */ /* 0x000fe20008000000 */
[----:B------:R-:W-:Y:S01]  /*2300*/  UMOV UR12, UR36 ;  /* 0x00000024000c7c82 */ /* 0x000fe20008000000 */
[----:B------:R-:W-:Y:S01]  /*2310*/  UMOV UR9, UR17 ;  /* 0x0000001100097c82 */ /* 0x000fe20008000000 */
[----:B------:R-:W-:Y:S01]  /*2320*/  UMOV UR10, UR18 ;  /* 0x00000012000a7c82 */ /* 0x000fe20008000000 */
[----:B------:R1:W-:Y:S01]  /*2330*/  UTMALDG.3D.MULTICAST [UR16], [UR14], UR4, desc[UR32] ;  /* 0x000020100e0073b4 */ /* 0x0003e20008011804 */
[----:B------:R-:W-:-:S04]  /*2340*/  UIADD3 UR6, UPT, UPT, UR6, 0x1, URZ ;  /* 0x0000000106067890 */ /* 0x000fc8000fffe0ff */
[----:B------:R-:W-:Y:S01]  /*2350*/  UISETP.NE.AND UP0, UPT, UR6, UR13, UPT ;  /* 0x0000000d0600728c */ /* 0x000fe2000bf05270 */
[----:B------:R3:W-:Y:S01]  /*2360*/  UTMALDG.3D.MULTICAST [UR8], [UR22], UR5, desc[UR32] ;  /* 0x00002008160073b4 */ /* 0x0007e20008011805 */
[----:B-1----:R-:W-:-:S07]  /*2370*/  UMOV UR4, UR7 ;  /* 0x0000000700047c82 */ /* 0x002fce0008000000 */
[----:B---3--:R-:W-:Y:S05]  /*2380*/  BRA.U UP0, `(.L_x_39) ;  /* 0xfffffffd004c7547 */ /* 0x008fea000b83ffff */
.L_x_33:
[C---:B------:R-:W-:Y:S01]  /*2390*/  LEA R3, R11.reuse, UR21, 0x3 ;  /* 0x000000150b037c11 */ /* 0x040fe2000f8e18ff */
[----:B------:R-:W-:Y:S01]  /*23a0*/  NOP ;  /* 0x0000000000007918 */ /* 0x000fe20000000000 */
[----:B-1----:R-:W-:Y:S02]  /*23b0*/  SHF.L.U32 R0, R10, 0x1f, RZ ;  /* 0x0000001f0a007819 */ /* 0x002fe400000006ff */
[----:B------:R-:W-:Y:S02]  /*23c0*/  LEA R5, R11, UR21, 0x4 ;  /* 0x000000150b057c11 */ /* 0x000fe4000f8e20ff */
[----:B--2-4-:R-:W1:Y:S02]  /*23d0*/  SYNCS.PHASECHK.TRANS64.TRYWAIT P0, [R3+URZ+0x140], R0 ;  /* 0x00014000030075a7 */ /* 0x014e6400080011ff */
[----:B-1----:R-:W-:Y:S05]  /*23e0*/  @!P0 BRA `(.L_x_40) ;  /* 0x0000005c00f08947 */ /* 0x002fea0003800000 */
.L_x_129:
[----:B------:R-:W2:Y:S01]  /*23f0*/  LDS.128 R4, [R5+0x1d0] ;  /* 0x0001d00005047984 */ /* 0x000ea20000000c00 */
[----:B------:R-:W-:Y:S01]  /*2400*/  UISETP.GE.AND UP0, UPT, UR42, 0x1, UPT ;  /* 0x000000012a00788c */ /* 0x000fe2000bf06270 */
[----:B------:R-:W-:Y:S01]  /*2410*/  @!PT LDS RZ, [RZ] ;  /* 0x00000000fffff984 */ /* 0x000fe20000000800 */
[----:B------:R-:W-:Y:S01]  /*2420*/  @!PT LDS RZ, [RZ] ;  /* 0x00000000fffff984 */ /* 0x000fe20000000800 */
[----:B------:R-:W-:Y:S01]  /*2430*/  @!PT LDS RZ, [RZ] ;  /* 0x00000000fffff984 */ /* 0x000fe20000000800 */
[----:B------:R-:W-:Y:S01]  /*2440*/  @!PT LDS RZ, [RZ] ;  /* 0x00000000fffff984 */ /* 0x000fe20000000800 */
[----:B------:R3:W-:Y:S06]  /*2450*/  MEMBAR.ALL.CTA ;  /* 0x0000000000007992 */ /* 0x0007ec0000008000 */
[----:B---3--:R-:W3:Y:S01]  /*2460*/  FENCE.VIEW.ASYNC.S ;  /* 0x00000000000073c6 */ /* 0x008ee20000000000 */
[----:B--2---:R-:W-:-:S13]  /*2470*/  LOP3.LUT P0, RZ, R6, 0x1, RZ, 0xc0, !PT ;  /* 0x0000000106ff7812 */ /* 0x004fda000780c0ff */
[----:B---3--:R-:W-:Y:S01]  /*2480*/  VOTEU.ANY UP1, P0 ;  /* 0x0000000000ff7886 */ /* 0x008fe20000020100 */
[----:B------:R-:W-:-:S13]  /*2490*/  PLOP3.LUT P0, PT, PT, PT, UP1, 0x80, 0x8 ;  /* 0x000000000008781c */ /* 0x000fda0003f0f018 */
[----:B-1----:R-:W-:Y:S02]  /*24a0*/  @P0 LOP3.LUT R0, R5, 0xffff, RZ, 0xc0, !PT ;  /* 0x0000ffff05000812 */ /* 0x002fe400078ec0ff */
[----:B------:R-:W-:Y:S02]  /*24b0*/  @P0 MOV R2, R4 ;  /* 0x0000000400020202 */ /* 0x000fe40000000f00 */
[----:B------:R-:W-:Y:S01]  /*24c0*/  @P0 R2UR UR5, R0 ;  /* 0x00000000000502ca */ /* 0x000fe200000e0000 */
[----:B------:R-:W-:Y:S01]  /*24d0*/  VIADD R0, R3, 0x150 ;  /* 0x0000015003007836 */ /* 0x000fe20000000000 */
[----:B------:R-:W-:Y:S02]  /*24e0*/  @P0 SHF.R.U32.HI R4, RZ, 0x10, R5 ;  /* 0x00000010ff040819 */ /* 0x000fe40000011605 */
[----:B------:R-:W-:Y:S02]  /*24f0*/  @P0 R2UR UR6, R2 ;  /* 0x00000000020602ca */ /* 0x000fe400000e0000 */
[----:B------:R-:W-:-:S02]  /*2500*/  PRMT R0, RZ, 0x654, R0 ;  /* 0x00000654ff007816 */ /* 0x000fc40000000000 */
[----:B------:R-:W-:Y:S02]  /*2510*/  @P0 R2UR UR4, R4 ;  /* 0x00000000040402ca */ /* 0x000fe400000e0000 */
[----:B------:R1:W-:Y:S03]  /*2520*/  SYNCS.ARRIVE.TRANS64.RED.A1T0 RZ, [R0+URZ], RZ ;  /* 0x000000ff00ff79a7 */ /* 0x0003e600081004ff */
[----:B------:R-:W-:-:S04]  /*2530*/  @UP1 UMOV UR39, UR5 ;  /* 0x0000000500271c82 */ /* 0x000fc80008000000 */
[----:B------:R-:W-:-:S04]  /*2540*/  @UP1 UMOV UR40, UR6 ;  /* 0x0000000600281c82 */ /* 0x000fc80008000000 */
[----:B------:R-:W-:Y:S01]  /*2550*/  @UP1 UMOV UR36, UR4 ;  /* 0x0000000400241c82 */ /* 0x000fe20008000000 */
[----:B------:R-:W-:Y:S05]  /*2560*/  BRA.U !UP0, `(.L_x_41) ;  /* 0x0000000108d47547 */ /* 0x000fea000b800000 */
[----:B------:R-:W2:Y:S01]  /*2570*/  LDCU.128 UR12, c[0x0][0xb10] ;  /* 0x00016200ff0c77ac */ /* 0x000ea20008000c00 */
[----:B------:R-:W3:Y:S01]  /*2580*/  LDCU UR22, c[0x0][0xb20] ;  /* 0x00016400ff1677ac */ /* 0x000ee20008000800 */
[----:B------:R-:W4:Y:S01]  /*2590*/  LDCU UR20, c[0x0][0xb0c] ;  /* 0x00016180ff1477ac */ /* 0x000f220008000800 */
[----:B------:R-:W1:Y:S01]  /*25a0*/  LDCU.64 UR8, c[0x0][0xb28] ;  /* 0x00016500ff0877ac */ /* 0x000e620008000a00 */
[----:B------:R-:W-:Y:S02]  /*25b0*/  UISETP.NE.AND UP3, UPT, UR42, 0x1, UPT ;  /* 0x000000012a00788c */ /* 0x000fe4000bf65270 */
[----:B--2---:R-:W-:Y:S02]  /*25c0*/  UIMAD.WIDE.U32 UR10, UR41, UR15, URZ ;  /* 0x0000000f290a72a5 */ /* 0x004fe4000f8e00ff */
[----:B------:R-:W-:Y:S02]  /*25d0*/  UIMAD.WIDE.U32 UR4, UR43, UR12, URZ ;  /* 0x0000000c2b0472a5 */ /* 0x000fe4000f8e00ff */
[----:B------:R-:W-:-:S02]  /*25e0*/  UISETP.NE.AND UP0, UPT, UR14, 0x1, UPT ;  /* 0x000000010e00788c */ /* 0x000fc4000bf05270 */
[----:B------:R-:W-:Y:S01]  /*25f0*/  UIMAD.WIDE.U32 UR18, UR39, UR15, URZ ;  /* 0x0000000f271272a5 */ /* 0x000fe2000f8e00ff */
[----:B------:R-:W-:Y:S02]  /*2600*/  UMOV UR10, UR11 ;  /* 0x0000000b000a7c82 */ /* 0x000fe40008000000 */
[----:B------:R-:W-:Y:S01]  /*2610*/  UMOV UR4, UR5 ;  /* 0x0000000500047c82 */ /* 0x000fe20008000000 */
[----:B---3--:R-:W-:Y:S02]  /*2620*/  USHF.R.U32.HI UR10, URZ, UR22, UR10 ;  /* 0x00000016ff0a7299 */ /* 0x008fe4000801160a */
[----:B----4-:R-:W-:Y:S02]  /*2630*/  UISETP.NE.AND UP2, UPT, UR20, 0x1, UPT ;  /* 0x000000011400788c */ /* 0x010fe4000bf45270 */
[----:B------:R-:W-:Y:S02]  /*2640*/  USHF.R.U32.HI UR4, URZ, UR13, UR4 ;  /* 0x0000000dff047299 */ /* 0x000fe40008011604 */
[----:B------:R-:W-:-:S02]  /*2650*/  USEL UR5, UR41, UR10, !UP0 ;  /* 0x0000000a29057287 */ /* 0x000fc4000c000000 */
[----:B------:R-:W-:Y:S02]  /*2660*/  USEL UR6, UR43, UR4, !UP2 ;  /* 0x000000042b067287 */ /* 0x000fe4000d000000 */
[----:B-1----:R-:W-:Y:S01]  /*2670*/  UIMAD.WIDE.U32 UR10, UR5, UR8, URZ ;  /* 0x00000008050a72a5 */ /* 0x002fe2000f8e00ff */
[----:B------:R-:W-:Y:S01]  /*2680*/  UMOV UR4, UR19 ;  /* 0x0000001300047c82 */ /* 0x000fe20008000000 */
[----:B------:R-:W-:Y:S02]  /*2690*/  UIMAD.WIDE.U32 UR16, UR40, UR12, URZ ;  /* 0x0000000c281072a5 */ /* 0x000fe4000f8e00ff */
[----:B------:R-:W-:-:S03]  /*26a0*/  UIMAD.WIDE.U32 UR18, UR6, UR8, URZ ;  /* 0x00000008061272a5 */ /* 0x000fc6000f8e00ff */
[----:B------:R-:W-:Y:S01]  /*26b0*/  UMOV UR10, UR11 ;  /* 0x0000000b000a7c82 */ /* 0x000fe20008000000 */
[----:B------:R-:W-:Y:S02]  /*26c0*/  USHF.R.U32.HI UR4, URZ, UR22, UR4 ;  /* 0x00000016ff047299 */ /* 0x000fe40008011604 */
[----:B------:R-:W-:Y:S01]  /*26d0*/  @UP3 USHF.R.U32.HI UR5, URZ, UR9, UR10 ;  /* 0x00000009ff053299 */ /* 0x000fe2000801160a */
[----:B------:R-:W-:Y:S01]  /*26e0*/  UMOV UR16, UR17 ;  /* 0x0000001100107c82 */ /* 0x000fe20008000000 */
[----:B------:R-:W-:Y:S01]  /*26f0*/  UMOV UR18, UR19 ;  /* 0x0000001300127c82 */ /* 0x000fe20008000000 */
[----:B------:R-:W-:Y:S02]  /*2700*/  USHF.R.U32.HI UR13, URZ, UR13, UR16 ;  /* 0x0000000dff0d7299 */ /* 0x000fe40008011610 */
[----:B------:R-:W-:Y:S02]  /*2710*/  USEL UR4, UR39, UR4, !UP0 ;  /* 0x0000000427047287 */ /* 0x000fe4000c000000 */
[----:B------:R-:W-:-:S02]  /*2720*/  @UP3 USHF.R.U32.HI UR6, URZ, UR9, UR18 ;  /* 0x00000009ff063299 */ /* 0x000fc40008011612 */
[----:B------:R-:W-:Y:S02]  /*2730*/  UIMAD UR10, UR42, UR5, URZ ;  /* 0x000000052a0a72a4 */ /* 0x000fe4000f8e02ff */
[----:B------:R-:W-:Y:S02]  /*2740*/  USEL UR5, UR40, UR13, !UP2 ;  /* 0x0000000d28057287 */ /* 0x000fe4000d000000 */
[----:B------:R-:W-:Y:S02]  /*2750*/  UIMAD UR12, UR42, UR6, URZ ;  /* 0x000000062a0c72a4 */ /* 0x000fe4000f8e02ff */
[----:B------:R-:W-:Y:S02]  /*2760*/  UISETP.GE.AND UP0, UPT, UR4, UR10, UPT ;  /* 0x0000000a0400728c */ /* 0x000fe4000bf06270 */
[----:B------:R-:W-:Y:S02]  /*2770*/  UIMAD.WIDE.U32 UR10, UR4, UR8, URZ ;  /* 0x00000008040a72a5 */ /* 0x000fe4000f8e00ff */
[----:B------:R-:W-:-:S02]  /*2780*/  UISETP.GE.OR UP0, UPT, UR5, UR12, UP0 ;  /* 0x0000000c0500728c */ /* 0x000fc40008706670 */
        /* <DEDUP_REMOVED lines=19> */
.L_x_41:
[----:B------:R-:W2:Y:S02]  /*28c0*/  LDCU UR4, c[0x0][0xb30] ;  /* 0x00016600ff0477ac */ /* 0x000ea40008000800 */
[----:B--2---:R-:W-:-:S09]  /*28d0*/  UISETP.NE.AND UP0, UPT, UR4, 0x1, UPT ;  /* 0x000000010400788c */ /* 0x004fd2000bf05270 */
[----:B------:R-:W-:Y:S05]  /*28e0*/  BRA.U UP0, `(.L_x_42) ;  /* 0x0000000100447547 */ /* 0x000fea000b800000 */
        /* <DEDUP_REMOVED lines=17> */
.L_x_42:
[----:B------:R-:W-:Y:S01]  /*2a00*/  VIADD R11, R11, 0x1 ;  /* 0x000000010b0b7836 */ /* 0x000fe20000000000 */
[----:B------:R-:W-:Y:S01]  /*2a10*/  PLOP3.LUT P1, PT, PT, PT, PT, 0x80, 0x8 ;  /* 0x000000000008781c */ /* 0x000fe20003f2f070 */
[----:B------:R-:W-:Y:S02]  /*2a20*/  UIADD3 UR16, UPT, UPT, UR40, UR59, URZ ;  /* 0x0000003b28107290 */ /* 0x000fe4000fffe0ff */
[----:B------:R-:W-:Y:S01]  /*2a30*/  UIADD3 UR20, UPT, UPT, UR39, UR62, URZ ;  /* 0x0000003e27147290 */ /* 0x000fe2000fffe0ff */
[----:B------:R-:W-:-:S04]  /*2a40*/  ISETP.NE.AND P0, PT, R11, 0x2, PT ;  /* 0x000000020b00780c */ /* 0x000fc80003f05270 */
[----:B------:R-:W-:Y:S02]  /*2a50*/  SEL R3, RZ, 0x1, P0 ;  /* 0x00000001ff037807 */ /* 0x000fe40000000000 */
[----:B------:R-:W-:Y:S02]  /*2a60*/  SEL R11, R11, RZ, P0 ;  /* 0x000000ff0b0b7207 */ /* 0x000fe40000000000 */
[----:B------:R-:W-:Y:S01]  /*2a70*/  LOP3.LUT R10, R10, R3, RZ, 0x3c, !PT ;  /* 0x000000030a0a7212 */ /* 0x000fe200078e3cff */
[----:B------:R-:W-:Y:S06]  /*2a80*/  BRA.U UP1, `(.L_x_43) ;  /* 0xfffffff101547547 */ /* 0x000fec000b83ffff */
[----:B------:R-:W-:Y:S01]  /*2a90*/  UIADD3 UR21, UPT, UPT, UR21, 0x88, URZ ;  /* 0x0000008815157890 */ /* 0x000fe2000fffe0ff */
[----:B------:R-:W-:-:S03]  /*2aa0*/  SHF.L.U32 R3, R12, 0x1f, RZ ;  /* 0x0000001f0c037819 */ /* 0x000fc600000006ff */
[----:B------:R-:W-:-:S09]  /*2ab0*/  ULEA UR4, UR7, UR21, 0x3 ;  /* 0x0000001507047291 */ /* 0x000fd2000f8e18ff */
[----:B------:R-:W2:Y:S02]  /*2ac0*/  SYNCS.PHASECHK.TRANS64.TRYWAIT P0, [UR4], R3 ;  /* 0x00000003ff0075a7 */ /* 0x000ea40008001104 */
[----:B--2---:R-:W-:Y:S05]  /*2ad0*/  @!P0 BRA `(.L_x_44) ;  /* 0x0000005800488947 */ /* 0x004fea0003800000 */
.L_x_131:
[----:B------:R-:W-:-:S04]  /*2ae0*/  UIADD3 UR4, UPT, UPT, UR7, 0x1, URZ ;  /* 0x0000000107047890 */ /* 0x000fc8000fffe0ff */
[----:B------:R-:W-:-:S04]  /*2af0*/  UISETP.NE.AND UP0, UPT, UR4, 0x11, UPT ;  /* 0x000000110400788c */ /* 0x000fc8000bf05270 */
[----:B------:R-:W-:Y:S02]  /*2b00*/  USEL UR6, URZ, 0x1, UP0 ;  /* 0x00000001ff067887 */ /* 0x000fe40008000000 */
[----:B------:R-:W-:-:S04]  /*2b10*/  USEL UR4, UR4, URZ, UP0 ;  /* 0x000000ff04047287 */ /* 0x000fc80008000000 */
[----:B------:R-:W-:Y:S01]  /*2b20*/  ULEA UR5, UR4, UR21, 0x3 ;  /* 0x0000001504057291 */ /* 0x000fe2000f8e18ff */
[----:B------:R-:W-:-:S04]  /*2b30*/  LOP3.LUT R2, R12, UR6, RZ, 0x3c, !PT ;  /* 0x000000060c027c12 */ /* 0x000fc8000f8e3cff */
[----:B-1----:R-:W-:-:S04]  /*2b40*/  SHF.L.U32 R3, R2, 0x1f, RZ ;  /* 0x0000001f02037819 */ /* 0x002fc800000006ff */
[----:B------:R-:W1:Y:S02]  /*2b50*/  SYNCS.PHASECHK.TRANS64.TRYWAIT P0, [UR5], R3 ;  /* 0x00000003ff0075a7 */ /* 0x000e640008001105 */
[----:B-1----:R-:W-:Y:S05]  /*2b60*/  @!P0 BRA `(.L_x_45) ;  /* 0x00000058003c8947 */ /* 0x002fea0003800000 */
.L_x_133:
        /* <DEDUP_REMOVED lines=9> */
.L_x_135:
        /* <DEDUP_REMOVED lines=9> */
.L_x_137:
        /* <DEDUP_REMOVED lines=9> */
.L_x_139:
        /* <DEDUP_REMOVED lines=9> */
.L_x_141:
        /* <DEDUP_REMOVED lines=9> */
.L_x_143:
        /* <DEDUP_REMOVED lines=9> */
.L_x_145:
        /* <DEDUP_REMOVED lines=9> */
.L_x_147:
        /* <DEDUP_REMOVED lines=9> */
.L_x_149:
        /* <DEDUP_REMOVED lines=9> */
.L_x_151:
        /* <DEDUP_REMOVED lines=9> */
.L_x_153:
        /* <DEDUP_REMOVED lines=9> */
.L_x_155:
        /* <DEDUP_REMOVED lines=9> */
.L_x_157:
        /* <DEDUP_REMOVED lines=9> */
.L_x_159:
        /* <DEDUP_REMOVED lines=9> */
.L_x_161:
[----:B------:R-:W-:-:S04]  /*3350*/  UIADD3 UR4, UPT, UPT, UR4, 0x1, URZ ;  /* 0x0000000104047890 */ /* 0x000fc8000fffe0ff */
[----:B------:R-:W-:-:S04]  /*3360*/  UISETP.NE.AND UP0, UPT, UR4, 0x11, UPT ;  /* 0x000000110400788c */ /* 0x000fc8000bf05270 */
[----:B------:R-:W-:Y:S02]  /*3370*/  USEL UR5, URZ, 0x1, UP0 ;  /* 0x00000001ff057887 */ /* 0x000fe40008000000 */
[----:B------:R-:W-:-:S04]  /*3380*/  USEL UR4, UR4, URZ, UP0 ;  /* 0x000000ff04047287 */ /* 0x000fc80008000000 */
[----:B------:R-:W-:Y:S01]  /*3390*/  ULEA UR4, UR4, UR21, 0x3 ;  /* 0x0000001504047291 */ /* 0x000fe2000f8e18ff */
[----:B-1----:R-:W-:-:S04]  /*33a0*/  LOP3.LUT R3, R2, UR5, RZ, 0x3c, !PT ;  /* 0x0000000502037c12 */ /* 0x002fc8000f8e3cff */
[----:B------:R-:W-:Y:S01]  /*33b0*/  SHF.L.U32 R3, R3, 0x1f, RZ ;  /* 0x0000001f03037819 */ /* 0x000fe200000006ff */
[----:B------:R-:W-:-:S07]  /*33c0*/  IMAD.U32 R0, RZ, RZ, UR4 ;  /* 0x00000004ff007e24 */ /* 0x000fce000f8e00ff */
.L_x_60:
[----:B-1----:R1:W2:Y:S02]  /*33d0*/  SYNCS.PHASECHK.TRANS64.TRYWAIT P0, [R0+URZ], R3 ;  /* 0x00000003000075a7 */ /* 0x0022a400080011ff */
[----:B--2---:R-:W-:Y:S05]  /*33e0*/  @!P0 NANOSLEEP.SYNCS 0x989680 ;  /* 0x009896800000895d */ /* 0x004fea0003900000 */
[----:B------:R-:W2:Y:S02]  /*33f0*/  @!P0 SYNCS.PHASECHK.TRANS64 P0, [R0+URZ], R3 ;  /* 0x00000003000085a7 */ /* 0x000ea400080010ff */
[----:B--2---:R-:W-:Y:S05]  /*3400*/  @P0 EXIT ;  /* 0x000000000000094d */ /* 0x004fea0003800000 */
[----:B------:R-:W-:Y:S05]  /*3410*/  BRA `(.L_x_60) ;  /* 0xfffffffc00ec7947 */ /* 0x000fea000383ffff */
.L_x_23:
[----:B------:R-:W2:Y:S02]  /*3420*/  S2UR UR4, SR_CgaCtaId ;  /* 0x00000000000479c3 */ /* 0x000ea40000008800 */
[----:B--2---:R-:W-:-:S04]  /*3430*/  UISETP.NE.AND UP0, UPT, UR4, URZ, UPT ;  /* 0x000000ff0400728c */ /* 0x004fc8000bf05270 */
[----:B------:R-:W-:-:S09]  /*3440*/  UISETP.NE.OR UP0, UPT, UR17, 0x1, UP0 ;  /* 0x000000011100788c */ /* 0x000fd20008705670 */
[----:B------:R-:W-:Y:S05]  /*3450*/  BRA.U UP0, `(.L_x_61) ;  /* 0x00000005004c7547 */ /* 0x000fea000b800000 */
[----:B------:R-:W2:Y:S01]  /*3460*/  S2UR UR5, SR_CgaCtaId ;  /* 0x00000000000579c3 */ /* 0x000ea20000008800 */
[----:B------:R-:W-:Y:S01]  /*3470*/  UMOV UR4, 0x400 ;  /* 0x0000040000047882 */ /* 0x000fe20000000000 */
[----:B------:R-:W-:Y:S01]  /*3480*/  ISETP.GE.U32.AND P2, PT, R0, 0x8, PT ;  /* 0x000000080000780c */ /* 0x000fe20003f46070 */
[----:B------:R-:W-:Y:S01]  /*3490*/  IMAD.MOV.U32 R12, RZ, RZ, 0x1 ;  /* 0x00000001ff0c7424 */ /* 0x000fe200078e00ff */
[----:B------:R-:W-:Y:S02]  /*34a0*/  CS2R R10, SRZ ;  /* 0x00000000000a7805 */ /* 0x000fe4000001ff00 */
[----:B------:R-:W-:Y:S01]  /*34b0*/  CS2R R8, SRZ ;  /* 0x0000000000087805 */ /* 0x000fe2000001ff00 */
[----:B--2---:R-:W-:-:S03]  /*34c0*/  ULEA UR6, UR5, UR4, 0x18 ;  /* 0x0000000405067291 */ /* 0x004fc6000f8ec0ff */
[----:B------:R-:W-:-:S09]  /*34d0*/  UMOV UR5, URZ ;  /* 0x000000ff00057c82 */ /* 0x000fd20008000000 */
.L_x_65:
[----:B------:R-:W-:Y:S02]  /*34e0*/  LEA R2, R8, UR6, 0x3 ;  /* 0x0000000608027c11 */ /* 0x000fe4000f8e18ff */
[----:B------:R-:W-:-:S03]  /*34f0*/  SHF.L.U32 R5, R9, 0x1f, RZ ;  /* 0x0000001f09057819 */ /* 0x000fc600000006ff */
[----:B------:R-:W-:Y:S01]  /*3500*/  VIADD R4, R2, 0x1b0 ;  /* 0x000001b002047836 */ /* 0x000fe20000000000 */
[----:B------:R-:W2:Y:S02]  /*3510*/  SYNCS.PHASECHK.TRANS64.TRYWAIT P0, [R2+URZ+0x1a0], R5 ;  /* 0x0001a005020075a7 */ /* 0x000ea400080011ff */
[----:B--2---:R-:W-:Y:S05]  /*3520*/  @!P0 BRA `(.L_x_62) ;  /* 0x0000005400348947 */ /* 0x004fea0003800000 */
.L_x_162:
[----:B------:R-:W-:Y:S01]  /*3530*/  ULEA UR4, UR5, UR6, 0x3 ;  /* 0x0000000605047291 */ /* 0x000fe2000f8e18ff */
[----:B------:R-:W-:Y:S02]  /*3540*/  PRMT R4, RZ, 0x654, R4 ;  /* 0x00000654ff047816 */ /* 0x000fe40000000004 */
[----:B--2---:R-:W-:Y:S01]  /*3550*/  SHF.L.U32 R5, R12, 0x1f, RZ ;  /* 0x0000001f0c057819 */ /* 0x004fe200000006ff */
[----:B------:R-:W-:Y:S01]  /*3560*/  UIADD3 UR7, UPT, UPT, UR4, 0x140, URZ ;  /* 0x0000014004077890 */ /* 0x000fe2000fffe0ff */
[----:B------:R2:W-:Y:S05]  /*3570*/  SYNCS.ARRIVE.TRANS64.RED.A1T0 RZ, [R4+URZ], RZ ;  /* 0x000000ff04ff79a7 */ /* 0x0005ea00081004ff */
[----:B------:R-:W-:Y:S01]  /*3580*/  IMAD.U32 R7, RZ, RZ, UR7 ;  /* 0x00000007ff077e24 */ /* 0x000fe2000f8e00ff */
[----:B------:R-:W3:Y:S04]  /*3590*/  SYNCS.PHASECHK.TRANS64.TRYWAIT P0, [UR4+0x150], R5 ;  /* 0x00015005ff0075a7 */ /* 0x000ee80008001104 */
[----:B------:R-:W-:Y:S01]  /*35a0*/  PRMT R6, R0, 0x654, R7 ;  /* 0x0000065400067816 */ /* 0x000fe20000000007 */
[----:B--2---:R-:W-:Y:S01]  /*35b0*/  @!P2 IMAD.MOV.U32 R4, RZ, RZ, 0x10 ;  /* 0x00000010ff04a424 */ /* 0x004fe200078e00ff */
[----:B---3--:R-:W-:Y:S06]  /*35c0*/  @!P0 BRA `(.L_x_63) ;  /* 0x0000005400208947 */ /* 0x008fec0003800000 */
.L_x_164:
[----:B------:R-:W-:Y:S01]  /*35d0*/  ULEA UR8, UR5, UR6, 0x4 ;  /* 0x0000000605087291 */ /* 0x000fe2000f8e20ff */
[----:B------:R-:W-:Y:S01]  /*35e0*/  SEL R3, R6, R3, !P2 ;  /* 0x0000000306037207 */ /* 0x000fe20005000000 */
[----:B------:R-:W-:Y:S01]  /*35f0*/  UIADD3 UR9, UPT, UPT, UR4, 0x140, URZ ;  /* 0x0000014004097890 */ /* 0x000fe2000fffe0ff */
[----:B--2---:R-:W-:Y:S01]  /*3600*/  LEA R2, R11, UR6, 0x3 ;  /* 0x000000060b027c11 */ /* 0x004fe2000f8e18ff */
[----:B------:R-:W-:Y:S01]  /*3610*/  UIADD3 UR8, UPT, UPT, UR8, 0x1d0, URZ ;  /* 0x000001d008087890 */ /* 0x000fe2000fffe0ff */
[----:B------:R-:W-:Y:S01]  /*3620*/  SHF.L.U32 R5, R10, 0x1f, RZ ;  /* 0x0000001f0a057819 */ /* 0x000fe200000006ff */
[----:B------:R2:W-:Y:S01]  /*3630*/  @!P2 SYNCS.ARRIVE.TRANS64.RED RZ, [R3+URZ], R4 ;  /* 0x0000000403ffa9a7 */ /* 0x0005e200080004ff */
[----:B------:R-:W-:Y:S01]  /*3640*/  UIADD3 UR4, UPT, UPT, UR5, 0x1, URZ ;  /* 0x0000000105047890 */ /* 0x000fe2000fffe0ff */
[----:B------:R-:W-:-:S03]  /*3650*/  VIADD R8, R8, 0x1 ;  /* 0x0000000108087836 */ /* 0x000fc60000000000 */
[----:B------:R-:W-:Y:S02]  /*3660*/  UISETP.NE.AND UP0, UPT, UR4, 0x2, UPT ;  /* 0x000000020400788c */ /* 0x000fe4000bf05270 */
[----:B------:R-:W-:Y:S06]  /*3670*/  UGETNEXTWORKID.BROADCAST [UR8], [UR9] ;  /* 0x00000000080073ca */ /* 0x000fec0008000100 */
[----:B------:R-:W-:Y:S01]  /*3680*/  USEL UR7, URZ, 0x1, UP0 ;  /* 0x00000001ff077887 */ /* 0x000fe20008000000 */
[----:B------:R-:W-:Y:S01]  /*3690*/  ISETP.NE.AND P0, PT, R8, 0x2, PT ;  /* 0x000000020800780c */ /* 0x000fe20003f05270 */
[----:B------:R-:W-:Y:S01]  /*36a0*/  USEL UR5, UR4, URZ, UP0 ;  /* 0x000000ff04057287 */ /* 0x000fe20008000000 */
[----:B------:R-:W3:Y:S03]  /*36b0*/  SYNCS.PHASECHK.TRANS64.TRYWAIT P1, [R2+URZ+0x140], R5 ;  /* 0x00014005020075a7 */ /* 0x000ee600080211ff */
[----:B------:R-:W-:Y:S01]  /*36c0*/  LOP3.LUT R12, R12, UR7, RZ, 0x3c, !PT ;  /* 0x000000070c0c7c12 */ /* 0x000fe2000f8e3cff */
[----:B--23--:R-:W-:Y:S07]  /*36d0*/  @!P1 BRA `(.L_x_64) ;  /* 0x0000005000f49947 */ /* 0x00cfee0003800000 */
.L_x_165:
[C---:B------:R-:W-:Y:S01]  /*36e0*/  LEA R4, R11.reuse, UR6, 0x4 ;  /* 0x000000060b047c11 */ /* 0x040fe2000f8e20ff */
[----:B--2---:R-:W-:Y:S01]  /*36f0*/  VIADD R2, R2, 0x150 ;  /* 0x0000015002027836 */ /* 0x004fe20000000000 */
[----:B------:R-:W-:Y:S01]  /*3700*/  SEL R8, R8, RZ, P0 ;  /* 0x000000ff08087207 */ /* 0x000fe20000000000 */
[----:B------:R-:W-:-:S03]  /*3710*/  VIADD R11, R11, 0x1 ;  /* 0x000000010b0b7836 */ /* 0x000fc60000000000 */
[----:B------:R-:W2:Y:S01]  /*3720*/  LDS.128 R4, [R4+0x1d0] ;  /* 0x0001d00004047984 */ /* 0x000ea20000000c00 */
[----:B------:R-:W-:Y:S02]  /*3730*/  PRMT R2, RZ, 0x654, R2 ;  /* 0x00000654ff027816 */ /* 0x000fe40000000002 */
[C---:B------:R-:W-:Y:S01]  /*3740*/  ISETP.NE.AND P1, PT, R11.reuse, 0x2, PT ;  /* 0x000000020b00780c */ /* 0x040fe20003f25270 */
[----:B------:R-:W-:Y:S01]  /*3750*/  @!PT LDS RZ, [RZ] ;  /* 0x00000000fffff984 */ /* 0x000fe20000000800 */
[----:B------:R-:W-:Y:S01]  /*3760*/  @!PT LDS RZ, [RZ] ;  /* 0x00000000fffff984 */ /* 0x000fe20000000800 */
[----:B------:R-:W-:Y:S01]  /*3770*/  @!PT LDS RZ, [RZ] ;  /* 0x00000000fffff984 */ /* 0x000fe20000000800 */
[----:B------:R-:W-:Y:S01]  /*3780*/  @!PT LDS RZ, [RZ] ;  /* 0x00000000fffff984 */ /* 0x000fe20000000800 */
[----:B------:R3:W-:Y:S06]  /*3790*/  MEMBAR.ALL.CTA ;  /* 0x0000000000007992 */ /* 0x0007ec0000008000 */
[----:B---3--:R-:W3:Y:S01]  /*37a0*/  FENCE.VIEW.ASYNC.S ;  /* 0x00000000000073c6 */ /* 0x008ee20000000000 */
[----:B------:R-:W-:Y:S01]  /*37b0*/  SEL R11, R11, RZ, P1 ;  /* 0x000000ff0b0b7207 */ /* 0x000fe20000800000 */
[----:B---3--:R3:W-:Y:S01]  /*37c0*/  SYNCS.ARRIVE.TRANS64.RED.A1T0 RZ, [R2+URZ], RZ ;  /* 0x000000ff02ff79a7 */ /* 0x0087e200081004ff */
[----:B--2---:R-:W-:-:S02]  /*37d0*/  LOP3.LUT P3, RZ, R6, 0x1, RZ, 0xc0, !PT ;  /* 0x0000000106ff7812 */ /* 0x004fc4000786c0ff */
[----:B------:R-:W-:-:S04]  /*37e0*/  SEL R5, RZ, 0x1, P1 ;  /* 0x00000001ff057807 */ /* 0x000fc80000800000 */
[----:B------:R-:W-:Y:S02]  /*37f0*/  LOP3.LUT R10, R10, R5, RZ, 0x3c, !PT ;  /* 0x000000050a0a7212 */ /* 0x000fe400078e3cff */
[----:B---3--:R-:W-:-:S04]  /*3800*/  SEL R2, RZ, 0x1, P0 ;  /* 0x00000001ff027807 */ /* 0x008fc80000000000 */
[----:B------:R-:W-:Y:S01]  /*3810*/  LOP3.LUT R9, R9, R2, RZ, 0x3c, !PT ;  /* 0x0000000209097212 */ /* 0x000fe200078e3cff */
[----:B------:R-:W-:Y:S06]  /*3820*/  @P3 BRA `(.L_x_65) ;  /* 0xfffffffc002c3947 */ /* 0x000fec000383ffff */
[----:B------:R-:W-:Y:S01]  /*3830*/  ULEA UR4, UR5, UR6, 0x3 ;  /* 0x0000000605047291 */ /* 0x000fe2000f8e18ff */
[----:B------:R-:W-:-:S08]  /*3840*/  SHF.L.U32 R3, R12, 0x1f, RZ ;  /* 0x0000001f0c037819 */ /* 0x000fd000000006ff */
[----:B------:R-:W2:Y:S02]  /*3850*/  SYNCS.PHASECHK.TRANS64 P0, [UR4+0x150], R3 ;  /* 0x00015003ff0075a7 */ /* 0x000ea40008001004 */
[----:B--2---:R-:W-:Y:S05]  /*3860*/  @P0 BRA `(.L_x_66) ;  /* 0x0000000000080947 */ /* 0x004fea0003800000 */
[----:B------:R-:W2:Y:S02]  /*3870*/  SYNCS.PHASECHK.TRANS64.TRYWAIT P0, [UR4+0x150], R3 ;  /* 0x00015003ff0075a7 */ /* 0x000ea40008001104 */
[----:B--2---:R-:W-:Y:S05]  /*3880*/  @!P0 BRA `(.L_x_67) ;  /* 0x00000050009c8947 */ /* 0x004fea0003800000 */
.L_x_66:
[----:B------:R-:W-:-:S04]  /*3890*/  UIADD3 UR7, UPT, UPT, UR5, 0x1, URZ ;  /* 0x0000000105077890 */ /* 0x000fc8000fffe0ff */
[----:B------:R-:W-:-:S04]  /*38a0*/  UISETP.NE.AND UP0, UPT, UR7, 0x2, UPT ;  /* 0x000000020700788c */ /* 0x000fc8000bf05270 */
[----:B------:R-:W-:Y:S02]  /*38b0*/  USEL UR8, URZ, 0x1, UP0 ;  /* 0x00000001ff087887 */ /* 0x000fe40008000000 */
[----:B------:R-:W-:-:S04]  /*38c0*/  USEL UR7, UR7, URZ, UP0 ;  /* 0x000000ff07077287 */ /* 0x000fc80008000000 */
[----:B------:R-:W-:Y:S01]  /*38d0*/  ULEA UR7, UR7, UR6, 0x3 ;  /* 0x0000000607077291 */ /* 0x000fe2000f8e18ff */
[----:B--2---:R-:W-:-:S04]  /*38e0*/  LOP3.LUT R3, R12, UR8, RZ, 0x3c, !PT ;  /* 0x000000080c037c12 */ /* 0x004fc8000f8e3cff */
[----:B------:R-:W-:-:S04]  /*38f0*/  SHF.L.U32 R0, R3, 0x1f, RZ ;  /* 0x0000001f03007819 */ /* 0x000fc800000006ff */
[----:B------:R-:W2:Y:S02]  /*3900*/  SYNCS.PHASECHK.TRANS64 P0, [UR7+0x150], R0 ;  /* 0x00015000ff0075a7 */ /* 0x000ea40008001007 */
[----:B-12---:R-:W-:Y:S05]  /*3910*/  @P0 EXIT ;  /* 0x000000000000094d */ /* 0x006fea0003800000 */
[----:B------:R-:W-:Y:S02]  /*3920*/  SHF.L.U32 R3, R3, 0x1f, RZ ;  /* 0x0000001f03037819 */ /* 0x000fe400000006ff */
[----:B------:R-:W-:-:S07]  /*3930*/  MOV R0, UR7 ;  /* 0x0000000700007c02 */ /* 0x000fce0008000f00 */
.L_x_68:
[----:B-1----:R1:W2:Y:S02]  /*3940*/  SYNCS.PHASECHK.TRANS64.TRYWAIT P0, [R0+URZ+0x150], R3 ;  /* 0x00015003000075a7 */ /* 0x0022a400080011ff */
[----:B--2---:R-:W-:Y:S05]  /*3950*/  @!P0 NANOSLEEP.SYNCS 0x989680 ;  /* 0x009896800000895d */ /* 0x004fea0003900000 */
[----:B------:R-:W2:Y:S02]  /*3960*/  @!P0 SYNCS.PHASECHK.TRANS64 P0, [R0+URZ+0x150], R3 ;  /* 0x00015003000085a7 */ /* 0x000ea400080010ff */
[----:B--2---:R-:W-:Y:S05]  /*3970*/  @P0 EXIT ;  /* 0x000000000000094d */ /* 0x004fea0003800000 */
[----:B------:R-:W-:Y:S05]  /*3980*/  BRA `(.L_x_68) ;  /* 0xfffffffc00ec7947 */ /* 0x000fea000383ffff */
.L_x_61:
[----:B------:R-:W-:Y:S05]  /*3990*/  BRA.U UP4, `(.L_x_69) ;  /* 0x0000000d04a07547 */ /* 0x000fea000b800000 */
[----:B------:R-:W2:Y:S01]  /*39a0*/  S2UR UR7, SR_CgaCtaId ;  /* 0x00000000000779c3 */ /* 0x000ea20000008800 */
[----:B------:R-:W-:Y:S01]  /*39b0*/  UMOV UR4, 0x40 ;  /* 0x0000004000047882 */ /* 0x000fe20000000000 */
[----:B------:R-:W-:Y:S01]  /*39c0*/  NOP ;  /* 0x0000000000007918 */ /* 0x000fe20000000000 */
[----:B------:R-:W-:Y:S01]  /*39d0*/  UMOV UR6, 0x400 ;  /* 0x0000040000067882 */ /* 0x000fe20000000000 */
[----:B--2---:R-:W-:Y:S02]  /*39e0*/  ULEA UR5, UR7, UR4, 0x18 ;  /* 0x0000000407057291 */ /* 0x004fe4000f8ec0ff */
[----:B------:R-:W-:-:S07]  /*39f0*/  ULEA UR6, UR7, UR6, 0x18 ;  /* 0x0000000607067291 */ /* 0x000fce000f8ec0ff */
[----:B------:R-:W2:Y:S02]  /*3a00*/  LDS.U8 R0, [UR5+0x1c] ;  /* 0x00001c05ff007984 */ /* 0x000ea40008000000 */
[----:B--2---:R-:W-:-:S13]  /*3a10*/  ISETP.NE.AND P0, PT, R0, RZ, PT ;  /* 0x000000ff0000720c */ /* 0x004fda0003f05270 */
[----:B------:R-:W-:Y:S05]  /*3a20*/  @P0 BRA `(.L_x_70) ;  /* 0x0000000000580947 */ /* 0x000fea0003800000 */
[----:B------:R-:W-:-:S13]  /*3a30*/  ELECT P0, URZ, PT ;  /* 0x0000000000ff782f */ /* 0x000fda0003800000 */
[----:B------:R-:W-:Y:S05]  /*3a40*/  @!P0 BRA `(.L_x_71) ;  /* 0x0000000000608947 */ /* 0x000fea0003800000 */
[----:B------:R-:W-:Y:S01]  /*3a50*/  UMOV UR4, 0x10 ;  /* 0x0000001000047882 */ /* 0x000fe20000000000 */
[----:B------:R-:W-:Y:S01]  /*3a60*/  HFMA2 R0, -RZ, RZ, 0, 5.9604644775390625e-08 ;  /* 0x00000001ff007431 */ /* 0x000fe200000001ff */
[----:B------:R-:W-:-:S03]  /*3a70*/  MOV R3, 0xffff ;  /* 0x0000ffff00037802 */ /* 0x000fc60000000f00 */
[----:B------:R-:W-:Y:S04]  /*3a80*/  DEPBAR.LE SB2, 0x36 ;  /* 0x0000ad800000791a */ /* 0x000fe80000000000 */
[----:B------:R-:W2:Y:S02]  /*3a90*/  UTCATOMSWS.FIND_AND_SET.ALIGN UP0, UR4, UR4 ;  /* 0x00000004000475e3 */ /* 0x000ea40008000800 */
[----:B--2---:R-:W-:Y:S01]  /*3aa0*/  MOV R4, UR4 ;  /* 0x0000000400047c02 */ /* 0x004fe20008000f00 */
[----:B------:R-:W-:Y:S06]  /*3ab0*/  BRA.U UP0, `(.L_x_72) ;  /* 0x0000000100187547 */ /* 0x000fec000b800000 */
.L_x_73:
[----:B------:R-:W-:Y:S05]  /*3ac0*/  NANOSLEEP 0x64 ;  /* 0x000000640000795d */ /* 0x000fea0003800000 */
[----:B------:R-:W-:-:S05]  /*3ad0*/  UMOV UR4, 0x10 ;  /* 0x0000001000047882 */ /* 0x000fca0000000000 */
[----:B------:R-:W-:Y:S04]  /*3ae0*/  DEPBAR.LE SB2, 0x36 ;  /* 0x0000ad800000791a */ /* 0x000fe80000000000 */
[----:B------:R-:W2:Y:S02]  /*3af0*/  UTCATOMSWS.FIND_AND_SET.ALIGN UP0, UR4, UR4 ;  /* 0x00000004000475e3 */ /* 0x000ea40008000800 */
[----:B--2---:R-:W-:Y:S01]  /*3b00*/  MOV R4, UR4 ;  /* 0x0000000400047c02 */ /* 0x004fe20008000f00 */
[----:B------:R-:W-:Y:S05]  /*3b10*/  BRA.U !UP0, `(.L_x_73) ;  /* 0xfffffffd08e87547 */ /* 0x000fea000b83ffff */
.L_x_72:
[-C--:B------:R-:W-:Y:S02]  /*3b20*/  SHF.L.U32 R3, R3, R4.reuse, RZ ;  /* 0x0000000403037219 */ /* 0x080fe400000006ff */
[----:B------:R-:W-:Y:S01]  /*3b30*/  SHF.L.U32 R0, R0, R4, RZ ;  /* 0x0000000400007219 */ /* 0x000fe200000006ff */
[----:B------:R-:W-:Y:S02]  /*3b40*/  IMAD.SHL.U32 R4, R4, 0x20, RZ ;  /* 0x0000002004047824 */ /* 0x000fe400078e00ff */
[----:B------:R2:W-:Y:S04]  /*3b50*/  ATOMS.OR RZ, [UR5+0x14], R3 ;  /* 0x00001403ffff798c */ /* 0x0005e8000b000005 */
[----:B------:R2:W-:Y:S04]  /*3b60*/  ATOMS.OR RZ, [UR5+0x18], R0 ;  /* 0x00001800ffff798c */ /* 0x0005e8000b000005 */
[----:B------:R2:W-:Y:S01]  /*3b70*/  STS [UR6+0x1f0], R4 ;  /* 0x0001f004ff007988 */ /* 0x0005e20008000806 */
[----:B------:R-:W-:Y:S05]  /*3b80*/  BRA `(.L_x_71) ;  /* 0x0000000000107947 */ /* 0x000fea0003800000 */
.L_x_70:
[----:B------:R-:W-:Y:S02]  /*3b90*/  MOV R0, 0xffffffff ;  /* 0xffffffff00007802 */ /* 0x000fe40000000f00 */
[----:B------:R-:W-:-:S03]  /*3ba0*/  MOV R4, 0x3bd0 ;  /* 0x00003bd000047802 */ /* 0x000fc60000000f00 */
[----:B------:R2:W-:Y:S04]  /*3bb0*/  STS [UR6+0x1f0], R0 ;  /* 0x0001f000ff007988 */ /* 0x0005e80008000806 */
[----:B-12--5:R-:W-:Y:S05]  /*3bc0*/  CALL.REL.NOINC `($__internal_1_$__cuda_sm10x_tcgen05_guardrail_trap_phase_invalid_during_alloc) ;  /* 0x0000005400587944 */ /* 0x026fea0003c00000 */
.L_x_71:
[----:B------:R-:W-:Y:S05]  /*3bd0*/  WARPSYNC.ALL ;  /* 0x0000000000007948 */ /* 0x000fea0003800000 */
[----:B------:R-:W3:Y:S01]  /*3be0*/  S2UR UR4, SR_CgaCtaId ;  /* 0x00000000000479c3 */ /* 0x000ee20000008800 */
[----:B------:R-:W-:Y:S01]  /*3bf0*/  UMOV UR17, 0x400 ;  /* 0x0000040000117882 */ /* 0x000fe20000000000 */
[----:B------:R-:W-:-:S06]  /*3c00*/  NOP ;  /* 0x0000000000007918 */ /* 0x000fcc0000000000 */
[----:B------:R-:W-:Y:S06]  /*3c10*/  BAR.ARV 0x6, 0xa0 ;  /* 0x0182800000007b1d */ /* 0x000fec0000002000 */
[----:B------:R-:W4:Y:S01]  /*3c20*/  LDCU UR5, c[0x0][0x38c] ;  /* 0x00007180ff0577ac */ /* 0x000f220008000800 */
[----:B------:R-:W-:Y:S01]  /*3c30*/  LOP3.LUT R2, R2, 0xffff, RZ, 0xc0, !PT ;  /* 0x0000ffff02027812 */ /* 0x000fe200078ec0ff */
[----:B------:R-:W-:Y:S01]  /*3c40*/  IMAD.MOV.U32 R11, RZ, RZ, 0x1 ;  /* 0x00000001ff0b7424 */ /* 0x000fe200078e00ff */
[----:B------:R-:W-:Y:S01]  /*3c50*/  CS2R R8, SRZ ;  /* 0x0000000000087805 */ /* 0x000fe2000001ff00 */
[----:B------:R-:W1:Y:S01]  /*3c60*/  LDCU UR8, c[0x0][0x38c] ;  /* 0x00007180ff0877ac */ /* 0x000e620008000800 */
[----:B------:R-:W-:Y:S01]  /*3c70*/  R2UR UR19, R2 ;  /* 0x00000000021372ca */ /* 0x000fe200000e0000 */
[----:B------:R-:W-:Y:S01]  /*3c80*/  IMAD.MOV.U32 R10, RZ, RZ, RZ ;  /* 0x000000ffff0a7224 */ /* 0x000fe200078e00ff */
[----:B------:R-:W-:Y:S01]  /*3c90*/  UMOV UR22, URZ ;  /* 0x000000ff00167c82 */ /* 0x000fe20008000000 */
[----:B------:R-:W-:Y:S01]  /*3ca0*/  UMOV UR14, URZ ;  /* 0x000000ff000e7c82 */ /* 0x000fe20008000000 */
[----:B---3--:R-:W-:Y:S01]  /*3cb0*/  ULEA UR17, UR4, UR17, 0x18 ;  /* 0x0000001104117291 */ /* 0x008fe2000f8ec0ff */
[----:B------:R-:W-:Y:S01]  /*3cc0*/  UMOV UR26, 0x0 ;  /* 0x00000000001a7882 */ /* 0x000fe20000000000 */
[----:B------:R-:W-:-:S02]  /*3cd0*/  UMOV UR27, 0x4200490 ;  /* 0x04200490001b7882 */ /* 0x000fc40000000000 */
[----:B------:R-:W-:Y:S02]  /*3ce0*/  UIADD3 UR6, UPT, UPT, UR17, 0x4400, URZ ;  /* 0x0000440011067890 */ /* 0x000fe4000fffe0ff */
[----:B------:R-:W-:Y:S02]  /*3cf0*/  UIADD3 UR7, UPT, UPT, UR17, 0x15400, URZ ;  /* 0x0001540011077890 */ /* 0x000fe4000fffe0ff */
[----:B----4-:R-:W-:Y:S01]  /*3d00*/  UIADD3 UR5, UPT, UPT, UR5, 0x3f, URZ ;  /* 0x0000003f05057890 */ /* 0x010fe2000fffe0ff */
[----:B--2---:R-:W2:Y:S01]  /*3d10*/  LDS R0, [UR17+0x1f0] ;  /* 0x0001f011ff007984 */ /* 0x004ea20008000800 */
[----:B------:R-:W-:Y:S02]  /*3d20*/  USHF.R.U32.HI UR6, URZ, 0x4, UR6 ;  /* 0x00000004ff067899 */ /* 0x000fe40008011606 */
[----:B------:R-:W-:Y:S02]  /*3d30*/  USHF.R.S32.HI UR4, URZ, 0x1f, UR5 ;  /* 0x0000001fff047899 */ /* 0x000fe40008011405 */
[----:B------:R-:W-:-:S02]  /*3d40*/  ULOP3.LUT UR6, UR6, 0x3fff, URZ, 0xc0, !UPT ;  /* 0x00003fff06067892 */ /* 0x000fc4000f8ec0ff */
[----:B------:R-:W-:Y:S02]  /*3d50*/  ULEA.HI UR4, UR4, UR5, URZ, 0x6 ;  /* 0x0000000504047291 */ /* 0x000fe4000f8f30ff */
[----:B------:R-:W-:Y:S02]  /*3d60*/  USHF.R.U32.HI UR5, URZ, 0x4, UR7 ;  /* 0x00000004ff057899 */ /* 0x000fe40008011607 */
[----:B------:R-:W-:Y:S02]  /*3d70*/  USHF.R.S32.HI UR28, URZ, 0x6, UR4 ;  /* 0x00000006ff1c7899 */ /* 0x000fe40008011404 */
[----:B------:R-:W-:Y:S02]  /*3d80*/  ULOP3.LUT UR5, UR5, 0x3fff, URZ, 0xc0, !UPT ;  /* 0x00003fff05057892 */ /* 0x000fe4000f8ec0ff */
[----:B------:R-:W-:Y:S02]  /*3d90*/  UISETP.LT.AND UP0, UPT, UR28, 0x1, UPT ;  /* 0x000000011c00788c */ /* 0x000fe4000bf01270 */
[----:B------:R-:W-:-:S02]  /*3da0*/  ULOP3.LUT UR20, UR6, 0x10000, URZ, 0xfc, !UPT ;  /* 0x0001000006147892 */ /* 0x000fc4000f8efcff */
[----:B------:R-:W-:Y:S02]  /*3db0*/  USEL UR29, UR28, 0x1, !UP0 ;  /* 0x000000011c1d7887 */ /* 0x000fe4000c000000 */
[----:B------:R-:W-:Y:S02]  /*3dc0*/  ULOP3.LUT UR21, UR5, 0x10000, URZ, 0xfc, !UPT ;  /* 0x0001000005157892 */ /* 0x000fe4000f8efcff */
[----:B------:R-:W-:Y:S02]  /*3dd0*/  UIADD3 UR29, UPT, UPT, -UR29, URZ, URZ ;  /* 0x000000ff1d1d7290 */ /* 0x000fe4000fffe1ff */
[----:B-1----:R-:W-:Y:S01]  /*3de0*/  UISETP.GE.AND UP4, UPT, UR8, 0x1, UPT ;  /* 0x000000010800788c */ /* 0x002fe2000bf86270 */
[----:B------:R-:W-:Y:S01]  /*3df0*/  UMOV UR24, 0x0 ;  /* 0x0000000000187882 */ /* 0x000fe20000000000 */
[----:B------:R-:W-:Y:S01]  /*3e00*/  UMOV UR25, 0x4200490 ;  /* 0x0420049000197882 */ /* 0x000fe20000000000 */
[----:B--2---:R-:W-:-:S15]  /*3e10*/  R2UR UR30, R0 ;  /* 0x00000000001e72ca */ /* 0x004fde00000e0000 */
.L_x_80:
[----:B------:R-:W-:Y:S02]  /*3e20*/  LEA R0, R10, UR17, 0x3 ;  /* 0x000000110a007c11 */ /* 0x000fe4000f8e18ff */
[----:B------:R-:W-:Y:S02]  /*3e30*/  SHF.L.U32 R5, R9, 0x1f, RZ ;  /* 0x0000001f09057819 */ /* 0x000fe400000006ff */
[----:B------:R-:W-:Y:S01]  /*3e40*/  PLOP3.LUT P0, PT, PT, PT, UP4, 0x80, 0x8 ;  /* 0x000000000008781c */ /* 0x000fe20003f0f048 */
[----:B------:R-:W-:Y:S01]  /*3e50*/  VIADD R3, R0, 0x150 ;  /* 0x0000015000037836 */ /* 0x000fe20000000000 */
[----:B-1----:R-:W1:Y:S02]  /*3e60*/  SYNCS.PHASECHK.TRANS64.TRYWAIT P1, [R0+URZ+0x140], R5 ;  /* 0x00014005000075a7 */ /* 0x002e6400080211ff */
[----:B-1-3--:R-:W-:Y:S09]  /*3e70*/  @!P1 BRA `(.L_x_74) ;  /* 0x0000004c00389947 */ /* 0x00aff20003800000 */
.L_x_167:
[----:B------:R-:W-:Y:S01]  /*3e80*/  LEA R4, R10, UR17, 0x4 ;  /* 0x000000110a047c11 */ /* 0x000fe2000f8e20ff */
[----:B------:R-:W-:Y:S01]  /*3e90*/  @UP4 ULEA UR4, UR14, UR17, 0x3 ;  /* 0x000000110e044291 */ /* 0x000fe2000f8e18ff */
[----:B------:R-:W-:Y:S01]  /*3ea0*/  PLOP3.LUT P2, PT, PT, PT, PT, 0x80, 0x8 ;  /* 0x000000000008781c */ /* 0x000fe20003f4f070 */
[----:B------:R-:W-:Y:S01]  /*3eb0*/  ULEA UR23, UR22, UR17, 0x3 ;  /* 0x0000001116177291 */ /* 0x000fe2000f8e18ff */
[----:B------:R-:W-:Y:S02]  /*3ec0*/  PRMT R3, RZ, 0x654, R3 ;  /* 0x00000654ff037816 */ /* 0x000fe40000000003 */
[----:B-1----:R-:W1:Y:S01]  /*3ed0*/  LDS.128 R4, [R4+0x1d0] ;  /* 0x0001d00004047984 */ /* 0x002e620000000c00 */
[----:B------:R-:W-:Y:S02]  /*3ee0*/  @P0 SHF.L.U32 R2, R8, 0x1f, RZ ;  /* 0x0000001f08020819 */ /* 0x000fe400000006ff */
[----:B------:R-:W-:Y:S01]  /*3ef0*/  SHF.L.U32 R0, R11, 0x1f, RZ ;  /* 0x0000001f0b007819 */ /* 0x000fe200000006ff */
[----:B------:R-:W-:Y:S01]  /*3f00*/  @!PT LDS RZ, [RZ] ;  /* 0x00000000fffff984 */ /* 0x000fe20000000800 */
[----:B------:R-:W-:Y:S01]  /*3f10*/  @!PT LDS RZ, [RZ] ;  /* 0x00000000fffff984 */ /* 0x000fe20000000800 */
[----:B------:R-:W-:Y:S01]  /*3f20*/  @!PT LDS RZ, [RZ] ;  /* 0x00000000fffff984 */ /* 0x000fe20000000800 */
[----:B------:R-:W-:Y:S01]  /*3f30*/  @!PT LDS RZ, [RZ] ;  /* 0x00000000fffff984 */ /* 0x000fe20000000800 */
[----:B------:R2:W-:Y:S06]  /*3f40*/  MEMBAR.ALL.CTA ;  /* 0x0000000000007992 */ /* 0x0005ec0000008000 */
[----:B--2---:R-:W2:Y:S02]  /*3f50*/  FENCE.VIEW.ASYNC.S ;  /* 0x00000000000073c6 */ /* 0x004ea40000000000 */
[----:B--2---:R2:W-:Y:S01]  /*3f60*/  SYNCS.ARRIVE.TRANS64.RED.A1T0 RZ, [R3+URZ], RZ ;  /* 0x000000ff03ff79a7 */ /* 0x0045e200081004ff */
[----:B------:R2:W3:Y:S01]  /*3f70*/  @P0 SYNCS.PHASECHK.TRANS64.TRYWAIT P2, [UR4], R2 ;  /* 0x00000002ff0005a7 */ /* 0x0004e20008041104 */
[----:B------:R-:W-:Y:S01]  /*3f80*/  ULEA.HI UR4, UR22, UR22, URZ, 0x1 ;  /* 0x0000001616047291 */ /* 0x000fe2000f8f08ff */
[----:B-1----:R-:W-:-:S03]  /*3f90*/  LOP3.LUT P1, RZ, R6, 0x1, RZ, 0xc0, !PT ;  /* 0x0000000106ff7812 */ /* 0x002fc6000782c0ff */
[----:B------:R-:W-:Y:S02]  /*3fa0*/  USHF.L.U32 UR18, UR4, 0x6, URZ ;  /* 0x0000000604127899 */ /* 0x000fe400080006ff */
[----:B------:R-:W-:Y:S02]  /*3fb0*/  ULOP3.LUT UR4, UR4, 0xffe, URZ, 0xc0, !UPT ;  /* 0x00000ffe04047892 */ /* 0x000fe4000f8ec0ff */
[----:B------:R-:W-:Y:S02]  /*3fc0*/  ULOP3.LUT UR18, UR18, 0xffffff80, URZ, 0xc0, !UPT ;  /* 0xffffff8012127892 */ /* 0x000fe4000f8ec0ff */
[----:B------:R-:W-:Y:S02]  /*3fd0*/  UIADD3 UR4, UPT, UPT, -UR4, UR22, URZ ;  /* 0x0000001604047290 */ /* 0x000fe4000fffe1ff */
[----:B------:R-:W-:Y:S01]  /*3fe0*/  UIADD3 UR18, UPT, UPT, UR30, UR18, URZ ;  /* 0x000000121e127290 */ /* 0x000fe2000fffe0ff */
[----:B------:R-:W1:Y:S03]  /*3ff0*/  SYNCS.PHASECHK.TRANS64.TRYWAIT P0, [UR23+0x180], R0 ;  /* 0x00018000ff0075a7 */ /* 0x000e660008001117 */
[----:B------:R-:W-:Y:S01]  /*4000*/  ULEA UR18, UR4, UR18, 0x14 ;  /* 0x0000001204127291 */ /* 0x000fe2000f8ea0ff */
[----:B-123--:R-:W-:Y:S11]  /*4010*/  @!P0 BRA `(.L_x_75) ;  /* 0x0000004800e48947 */ /* 0x00eff60003800000 */
.L_x_169:
[----:B------:R-:W-:Y:S01]  /*4020*/  IADD3 R10, PT, PT, R10, 0x1, RZ ;  /* 0x000000010a0a7810 */ /* 0x000fe20007ffe0ff */
[----:B------:R-:W-:Y:S06]  /*4030*/  BRA.U !UP4, `(.L_x_76) ;  /* 0x000000010c987547 */ /* 0x000fec000b800000 */
[----:B------:R-:W-:Y:S01]  /*4040*/  UPLOP3.LUT UP2, UPT, UPT, UPT, UPT, 0x40, 0x4 ;  /* 0x000000000004789c */ /* 0x000fe20003f4e870 */
[----:B------:R-:W-:Y:S01]  /*4050*/  UMOV UR16, UR29 ;  /* 0x0000001d00107c82 */ /* 0x000fe20008000000 */
[----:B------:R-:W-:Y:S01]  /*4060*/  UMOV UR15, UR28 ;  /* 0x0000001c000f7c82 */ /* 0x000fe20008000000 */
[----:B------:R-:W-:-:S08]  /*4070*/  UMOV UR6, UR14 ;  /* 0x0000000e00067c82 */ /* 0x000fd00008000000 */
.L_x_79:
[----:B------:R-:W-:Y:S02]  /*4080*/  UIADD3 UR16, UPT, UPT, UR16, 0x1, URZ ;  /* 0x0000000110107890 */ /* 0x000fe4000fffe0ff */
[----:B--2---:R-:W-:Y:S02]  /*4090*/  ULEA UR5, UR6, UR17, 0x3 ;  /* 0x0000001106057291 */ /* 0x004fe4000f8e18ff */
[----:B------:R-:W-:Y:S01]  /*40a0*/  UISETP.NE.AND UP3, UPT, UR16, URZ, UPT ;  /* 0x000000ff1000728c */ /* 0x000fe2000bf65270 */
[----:B---3--:R-:W-:Y:S10]  /*40b0*/  @P2 BRA `(.L_x_77) ;  /* 0x00000000000c2947 */ /* 0x008ff40003800000 */
[----:B-1----:R-:W-:Y:S04]  /*40c0*/  SHF.L.U32 R3, R8, 0x1f, RZ ;  /* 0x0000001f08037819 */ /* 0x002fe800000006ff */
[----:B------:R-:W1:Y:S02]  /*40d0*/  SYNCS.PHASECHK.TRANS64.TRYWAIT P0, [UR5], R3 ;  /* 0x00000003ff0075a7 */ /* 0x000e640008001105 */
[----:B-1----:R-:W-:Y:S05]  /*40e0*/  @!P0 BRA `(.L_x_78) ;  /* 0x0000004800c88947 */ /* 0x002fea0003800000 */
.L_x_77:
[----:B------:R-:W-:Y:S01]  /*40f0*/  UISETP.NE.AND UP0, UPT, UR15, 0x1, UPT ;  /* 0x000000010f00788c */ /* 0x000fe2000bf05270 */
[----:B------:R-:W-:Y:S01]  /*4100*/  PLOP3.LUT P2, PT, PT, PT, PT, 0x80, 0x8 ;  /* 0x000000000008781c */ /* 0x000fe20003f4f070 */
[----:B------:R-:W-:Y:S02]  /*4110*/  UIADD3 UR4, UPT, UPT, UR6, 0x1, URZ ;  /* 0x0000000106047890 */ /* 0x000fe4000fffe0ff */
[----:B------:R-:W-:Y:S02]  /*4120*/  ULEA UR12, UR6, UR21, 0x9 ;  /* 0x00000015060c7291 */ /* 0x000fe4000f8e48ff */
[----:B------:R-:W-:Y:S01]  /*4130*/  UISETP.NE.AND UP1, UPT, UR4, 0x11, UPT ;  /* 0x000000110400788c */ /* 0x000fe2000bf25270 */
[----:B------:R-:W-:Y:S01]  /*4140*/  PLOP3.LUT P0, PT, PT, PT, UP0, 0x80, 0x8 ;  /* 0x000000000008781c */ /* 0x000fe20003f0f008 */
[----:B------:R-:W-:Y:S02]  /*4150*/  UIADD3 UR10, UPT, UPT, UR12, 0x2, URZ ;  /* 0x000000020c0a7890 */ /* 0x000fe4000fffe0ff */
[----:B------:R-:W-:Y:S02]  /*4160*/  USEL UR7, URZ, 0x1, UP1 ;  /* 0x00000001ff077887 */ /* 0x000fe40008800000 */
[----:B------:R-:W-:Y:S02]  /*4170*/  USEL UR14, UR4, URZ, UP1 ;  /* 0x000000ff040e7287 */ /* 0x000fe40008800000 */
[----:B------:R-:W-:Y:S02]  /*4180*/  UIADD3 UR15, UPT, UPT, UR15, -0x1, URZ ;  /* 0xffffffff0f0f7890 */ /* 0x000fe4000fffe0ff */
[----:B------:R-:W-:Y:S01]  /*4190*/  @UP0 ULEA UR4, UR14, UR17, 0x3 ;  /* 0x000000110e040291 */ /* 0x000fe2000f8e18ff */
[----:B------:R-:W-:Y:S01]  /*41a0*/  LOP3.LUT R8, R8, UR7, RZ, 0x3c, !PT ;  /* 0x0000000708087c12 */ /* 0x000fe2000f8e3cff */
[----:B------:R-:W-:Y:S01]  /*41b0*/  UIADD3 UR7, UPT, UPT, UR5, 0x88, URZ ;  /* 0x0000008805077890 */ /* 0x000fe2000fffe0ff */
[----:B------:R-:W-:Y:S02]  /*41c0*/  UMOV UR13, 0x80004020 ;  /* 0x80004020000d7882 */ /* 0x000fe40000000000 */
[----:B-1----:R-:W-:Y:S01]  /*41d0*/  @P0 SHF.L.U32 R0, R8, 0x1f, RZ ;  /* 0x0000001f08000819 */ /* 0x002fe200000006ff */
[----:B------:R-:W-:Y:S01]  /*41e0*/  UMOV UR5, 0x80004020 ;  /* 0x8000402000057882 */ /* 0x000fe20000000000 */
[----:B------:R-:W-:Y:S01]  /*41f0*/  UMOV UR11, 0x80004020 ;  /* 0x80004020000b7882 */ /* 0x000fe20000000000 */
[----:B------:R-:W-:Y:S01]  /*4200*/  UMOV UR9, 0x80004020 ;  /* 0x8000402000097882 */ /* 0x000fe20000000000 */
[----:B------:R2:W3:Y:S01]  /*4210*/  @P0 SYNCS.PHASECHK.TRANS64.TRYWAIT P2, [UR4], R0 ;  /* 0x00000000ff0005a7 */ /* 0x0004e20008041104 */
[----:B------:R-:W-:Y:S03]  /*4220*/  ULEA UR4, UR6, UR20, 0x8 ;  /* 0x0000001406047291 */ /* 0x000fe6000f8e40ff */
[----:B------:R-:W-:Y:S01]  /*4230*/  UMOV UR6, UR14 ;  /* 0x0000000e00067c82 */ /* 0x000fe20008000000 */
[----:B------:R-:W-:Y:S05]  /*4240*/  UIADD3 UR8, UPT, UPT, UR4, 0x2, URZ ;  /* 0x0000000204087890 */ /* 0x000fea000fffe0ff */
[----:B------:R2:W-:Y:S01]  /*4250*/  UTCQMMA gdesc[UR4], gdesc[UR12], tmem[UR18], tmem[UR26], idesc[UR27], UP2 ;  /* 0x00ff1a0c040075ea */ /* 0x0005e20009000312 */
[----:B------:R-:W-:Y:S03]  /*4260*/  UPLOP3.LUT UP2, UPT, UPT, UPT, UPT, 0x80, 0x8 ;  /* 0x000000000008789c */ /* 0x000fe60003f4f070 */
[----:B------:R2:W-:Y:S01]  /*4270*/  UTCQMMA gdesc[UR8], gdesc[UR10], tmem[UR18], tmem[UR24], idesc[UR25], UPT ;  /* 0x00ff180a080075ea */ /* 0x0005e2000b800312 */
[----:B------:R2:W-:Y:S01]  /*4280*/  UTCBAR.MULTICAST [UR7], URZ, UR19 ;  /* 0x000000ff070073e9 */ /* 0x0005e20008000813 */
[----:B------:R-:W-:Y:S06]  /*4290*/  BRA.U UP3, `(.L_x_79) ;  /* 0xfffffffd03787547 */ /* 0x000fec000b83ffff */
.L_x_76:
[----:B--2---:R-:W-:Y:S01]  /*42a0*/  UIADD3 UR4, UPT, UPT, UR22, 0x1, URZ ;  /* 0x0000000116047890 */ /* 0x004fe2000fffe0ff */
[C---:B------:R-:W-:Y:S01]  /*42b0*/  ISETP.NE.AND P0, PT, R10.reuse, 0x2, PT ;  /* 0x000000020a00780c */ /* 0x040fe20003f05270 */
[----:B------:R-:W-:Y:S02]  /*42c0*/  UIADD3 UR5, UPT, UPT, UR23, 0x160, URZ ;  /* 0x0000016017057890 */ /* 0x000fe4000fffe0ff */
[----:B------:R-:W-:Y:S01]  /*42d0*/  UISETP.NE.AND UP0, UPT, UR4, 0x4, UPT ;  /* 0x000000040400788c */ /* 0x000fe2000bf05270 */
[----:B-1----:R-:W-:Y:S02]  /*42e0*/  SEL R0, RZ, 0x1, P0 ;  /* 0x00000001ff007807 */ /* 0x002fe40000000000 */
[----:B------:R-:W-:Y:S01]  /*42f0*/  SEL R10, R10, RZ, P0 ;  /* 0x000000ff0a0a7207 */ /* 0x000fe20000000000 */
[----:B------:R-:W-:Y:S01]  /*4300*/  USEL UR6, URZ, 0x1, UP0 ;  /* 0x00000001ff067887 */ /* 0x000fe20008000000 */
[----:B------:R-:W-:Y:S01]  /*4310*/  LOP3.LUT R9, R9, R0, RZ, 0x3c, !PT ;  /* 0x0000000009097212 */ /* 0x000fe200078e3cff */
[----:B------:R-:W-:Y:S01]  /*4320*/  USEL UR22, UR4, URZ, UP0 ;  /* 0x000000ff04167287 */ /* 0x000fe20008000000 */
[----:B------:R1:W-:Y:S03]  /*4330*/  UTCBAR [UR5], URZ ;  /* 0x000000ff050073e9 */ /* 0x0003e600080000ff */
[----:B------:R-:W-:Y:S01]  /*4340*/  LOP3.LUT R11, R11, UR6, RZ, 0x3c, !PT ;  /* 0x000000060b0b7c12 */ /* 0x000fe2000f8e3cff */
[----:B------:R-:W-:Y:S07]  /*4350*/  @P1 BRA `(.L_x_80) ;  /* 0xfffffff800b01947 */ /* 0x000fee000383ffff */
[----:B------:R-:W2:Y:S01]  /*4360*/  S2UR UR8, SR_CgaCtaId ;  /* 0x00000000000879c3 */ /* 0x000ea20000008800 */
[----:B------:R-:W-:Y:S01]  /*4370*/  ELECT P0, URZ, PT ;  /* 0x0000000000ff782f */ /* 0x000fe20003800000 */
[----:B------:R-:W-:Y:S01]  /*4380*/  IMAD.MOV.U32 R0, RZ, RZ, 0x1 ;  /* 0x00000001ff007424 */ /* 0x000fe200078e00ff */
[----:B------:R-:W-:Y:S01]  /*4390*/  UIADD3 UR17, UPT, UPT, UR17, 0x180, URZ ;  /* 0x0000018011117890 */ /* 0x000fe2000fffe0ff */
[----:B------:R-:W-:Y:S01]  /*43a0*/  SHF.L.U32 R3, R11, 0x1f, RZ ;  /* 0x0000001f0b037819 */ /* 0x000fe200000006ff */
[----:B------:R-:W-:-:S03]  /*43b0*/  UMOV UR4, 0x40 ;  /* 0x0000004000047882 */ /* 0x000fc60000000000 */
[----:B------:R-:W-:Y:S01]  /*43c0*/  UVIRTCOUNT.DEALLOC.SMPOOL 0x80 ;  /* 0x000000800000784c */ /* 0x000fe20000000000 */
[----:B--2---:R-:W-:Y:S02]  /*43d0*/  ULEA UR8, UR8, UR4, 0x18 ;  /* 0x0000000408087291 */ /* 0x004fe4000f8ec0ff */
[----:B------:R-:W-:-:S07]  /*43e0*/  ULEA UR4, UR22, UR17, 0x3 ;  /* 0x0000001116047291 */ /* 0x000fce000f8e18ff */
[----:B------:R2:W-:Y:S02]  /*43f0*/  @P0 STS.U8 [UR8+0x1c], R0 ;  /* 0x00001c00ff000988 */ /* 0x0005e40008000008 */
[----:B------:R-:W4:Y:S02]  /*4400*/  SYNCS.PHASECHK.TRANS64.TRYWAIT P0, [UR4], R3 ;  /* 0x00000003ff0075a7 */ /* 0x000f240008001104 */
[----:B--2-4-:R-:W-:Y:S05]  /*4410*/  @!P0 BRA `(.L_x_81) ;  /* 0x0000004800148947 */ /* 0x014fea0003800000 */
.L_x_172:
[----:B------:R-:W-:-:S04]  /*4420*/  UIADD3 UR4, UPT, UPT, UR22, 0x1, URZ ;  /* 0x0000000116047890 */ /* 0x000fc8000fffe0ff */
[----:B------:R-:W-:-:S04]  /*4430*/  UISETP.NE.AND UP0, UPT, UR4, 0x4, UPT ;  /* 0x000000040400788c */ /* 0x000fc8000bf05270 */
[----:B------:R-:W-:Y:S02]  /*4440*/  USEL UR6, URZ, 0x1, UP0 ;  /* 0x00000001ff067887 */ /* 0x000fe40008000000 */
[----:B------:R-:W-:-:S04]  /*4450*/  USEL UR4, UR4, URZ, UP0 ;  /* 0x000000ff04047287 */ /* 0x000fc80008000000 */
[----:B-1----:R-:W-:Y:S01]  /*4460*/  ULEA UR5, UR4, UR17, 0x3 ;  /* 0x0000001104057291 */ /* 0x002fe2000f8e18ff */
[----:B------:R-:W-:-:S04]  /*4470*/  LOP3.LUT R2, R11, UR6, RZ, 0x3c, !PT ;  /* 0x000000060b027c12 */ /* 0x000fc8000f8e3cff */
[----:B--2---:R-:W-:-:S04]  /*4480*/  SHF.L.U32 R3, R2, 0x1f, RZ ;  /* 0x0000001f02037819 */ /* 0x004fc800000006ff */
[----:B------:R-:W1:Y:S02]  /*4490*/  SYNCS.PHASECHK.TRANS64.TRYWAIT P0, [UR5], R3 ;  /* 0x00000003ff0075a7 */ /* 0x000e640008001105 */
[----:B-1----:R-:W-:Y:S05]  /*44a0*/  @!P0 BRA `(.L_x_82) ;  /* 0x0000004800088947 */ /* 0x002fea0003800000 */
.L_x_174:
        /* <DEDUP_REMOVED lines=9> */
.L_x_176:
[----:B------:R-:W-:-:S04]  /*4540*/  UIADD3 UR4, UPT, UPT, UR4, 0x1, URZ ;  /* 0x0000000104047890 */ /* 0x000fc8000fffe0ff */
[----:B------:R-:W-:-:S04]  /*4550*/  UISETP.NE.AND UP0, UPT, UR4, 0x4, UPT ;  /* 0x000000040400788c */ /* 0x000fc8000bf05270 */
[----:B------:R-:W-:Y:S02]  /*4560*/  USEL UR5, URZ, 0x1, UP0 ;  /* 0x00000001ff057887 */ /* 0x000fe40008000000 */
[----:B------:R-:W-:-:S04]  /*4570*/  USEL UR4, UR4, URZ, UP0 ;  /* 0x000000ff04047287 */ /* 0x000fc80008000000 */
[----:B------:R-:W-:Y:S01]  /*4580*/  ULEA UR4, UR4, UR17, 0x3 ;  /* 0x0000001104047291 */ /* 0x000fe2000f8e18ff */
[----:B-1----:R-:W-:-:S04]  /*4590*/  LOP3.LUT R3, R2, UR5, RZ, 0x3c, !PT ;  /* 0x0000000502037c12 */ /* 0x002fc8000f8e3cff */
[----:B------:R-:W-:-:S04]  /*45a0*/  SHF.L.U32 R3, R3, 0x1f, RZ ;  /* 0x0000001f03037819 */ /* 0x000fc800000006ff */
[----:B------:R-:W1:Y:S02]  /*45b0*/  SYNCS.PHASECHK.TRANS64.TRYWAIT P0, [UR4], R3 ;  /* 0x00000003ff0075a7 */ /* 0x000e640008001104 */
[----:B-1----:R-:W-:Y:S05]  /*45c0*/  @!P0 BRA `(.L_x_84) ;  /* 0x0000004400f08947 */ /* 0x002fea0003800000 */
.L_x_178:
[----:B------:R-:W-:Y:S01]  /*45d0*/  NOP ;  /* 0x0000000000007918 */ /* 0x000fe20000000000 */
[----:B-1----:R-:W1:Y:S01]  /*45e0*/  LDS R0, [UR8+0x14] ;  /* 0x00001408ff007984 */ /* 0x002e620008000800 */
[----:B------:R-:W-:Y:S01]  /*45f0*/  ULOP3.LUT UR4, UR30, 0xffff, URZ, 0xc0, !UPT ;  /* 0x0000ffff1e047892 */ /* 0x000fe2000f8ec0ff */
[----:B------:R-:W-:Y:S01]  /*4600*/  UMOV UR5, 0xffff ;  /* 0x0000ffff00057882 */ /* 0x000fe20000000000 */
[----:B------:R-:W-:Y:S02]  /*4610*/  UMOV UR6, 0x1 ;  /* 0x0000000100067882 */ /* 0x000fe40000000000 */
[----:B------:R-:W-:-:S04]  /*4620*/  USHF.R.U32.HI UR4, URZ, 0x5, UR4 ;  /* 0x00000005ff047899 */ /* 0x000fc80008011604 */
[----:B------:R-:W-:Y:S02]  /*4630*/  USHF.L.U32 UR5, UR5, UR4, URZ ;  /* 0x0000000405057299 */ /* 0x000fe400080006ff */
[----:B------:R-:W-:-:S04]  /*4640*/  USHF.L.U32 UR4, UR6, UR4, URZ ;  /* 0x0000000406047299 */ /* 0x000fc800080006ff */
[----:B-1----:R-:W-:-:S04]  /*4650*/  LOP3.LUT R0, R0, UR5, RZ, 0xc0, !PT ;  /* 0x0000000500007c12 */ /* 0x002fc8000f8ec0ff */
[----:B------:R-:W-:-:S13]  /*4660*/  ISETP.NE.AND P0, PT, R0, UR5, PT ;  /* 0x0000000500007c0c */ /* 0x000fda000bf05270 */
[----:B------:R-:W-:Y:S05]  /*4670*/  @P0 BRA `(.L_x_85) ;  /* 0x0000000000580947 */ /* 0x000fea0003800000 */
[----:B------:R-:W1:Y:S02]  /*4680*/  LDS R0, [UR8+0x18] ;  /* 0x00001808ff007984 */ /* 0x000e640008000800 */
[----:B-1----:R-:W-:-:S04]  /*4690*/  LOP3.LUT R0, R0, UR4, RZ, 0xc0, !PT ;  /* 0x0000000400007c12 */ /* 0x002fc8000f8ec0ff */
[----:B------:R-:W-:-:S13]  /*46a0*/  ISETP.NE.AND P0, PT, R0, UR4, PT ;  /* 0x0000000400007c0c */ /* 0x000fda000bf05270 */
[----:B------:R-:W-:Y:S05]  /*46b0*/  @P0 BRA `(.L_x_86) ;  /* 0x00000000003c0947 */ /* 0x000fea0003800000 */
[----:B------:R-:W1:Y:S01]  /*46c0*/  S2R R2, SR_LANEID ;  /* 0x0000000000027919 */ /* 0x000e620000000000 */
[----:B------:R-:W-:Y:S01]  /*46d0*/  ULOP3.LUT UR5, URZ, UR5, URZ, 0x33, !UPT ;  /* 0x00000005ff057292 */ /* 0x000fe2000f8e33ff */
[----:B------:R-:W-:Y:S01]  /*46e0*/  LOP3.LUT R4, RZ, UR4, RZ, 0x33, !PT ;  /* 0x00000004ff047c12 */ /* 0x000fe2000f8e33ff */
[----:B------:R-:W-:Y:S02]  /*46f0*/  VOTEU.ANY UR4, UPT, PT ;  /* 0x0000000000047886 */ /* 0x000fe400038e0100 */
[----:B------:R-:W-:Y:S01]  /*4700*/  UFLO.U32 UR4, UR4 ;  /* 0x00000004000472bd */ /* 0x000fe200080e0000 */
[----:B------:R-:W2:Y:S01]  /*4710*/  REDUX UR6, R4 ;  /* 0x00000000040673c4 */ /* 0x000ea20000000000 */
[----:B------:R-:W-:-:S06]  /*4720*/  IMAD.U32 R0, RZ, RZ, UR5 ;  /* 0x00000005ff007e24 */ /* 0x000fcc000f8e00ff */
[----:B------:R4:W-:Y:S01]  /*4730*/  UTCATOMSWS.AND URZ, UR5 ;  /* 0x0000000500ff79e3 */ /* 0x0009e20008000000 */
[----:B------:R-:W3:Y:S01]  /*4740*/  REDUX UR7, R0 ;  /* 0x00000000000773c4 */ /* 0x000ee20000000000 */
[----:B-1----:R-:W-:Y:S01]  /*4750*/  ISETP.EQ.U32.AND P0, PT, R2, UR4, PT ;  /* 0x0000000402007c0c */ /* 0x002fe2000bf02070 */
[----:B--2---:R-:W-:Y:S01]  /*4760*/  IMAD.U32 R2, RZ, RZ, UR6 ;  /* 0x00000006ff027e24 */ /* 0x004fe2000f8e00ff */
[----:B---3--:R-:W-:-:S11]  /*4770*/  MOV R3, UR7 ;  /* 0x0000000700037c02 */ /* 0x008fd60008000f00 */
[----:B------:R4:W-:Y:S04]  /*4780*/  @P0 ATOMS.AND RZ, [UR8+0x14], R3 ;  /* 0x00001403ffff098c */ /* 0x0009e8000a800008 */
[----:B------:R4:W-:Y:S01]  /*4790*/  @P0 ATOMS.AND RZ, [UR8+0x18], R2 ;  /* 0x00001802ffff098c */ /* 0x0009e2000a800008 */
[----:B------:R-:W-:Y:S05]  /*47a0*/  BRA `(.L_x_87) ;  /* 0x0000000000147947 */ /* 0x000fea0003800000 */
.L_x_86:
[----:B------:R-:W-:Y:S02]  /*47b0*/  MOV R2, 0x47d0 ;  /* 0x000047d000027802 */ /* 0x000fe40000000f00 */
[----:B---3-5:R-:W-:Y:S05]  /*47c0*/  CALL.REL.NOINC `($__internal_0_$__cuda_sm10x_tcgen05_guardrail_trap_col_being_dealloced_not_returned_by_alloc) ;  /* 0x00000048004c7944 */ /* 0x028fea0003c00000 */
[----:B------:R-:W-:Y:S05]  /*47d0*/  BRA `(.L_x_87) ;  /* 0x0000000000087947 */ /* 0x000fea0003800000 */
.L_x_85:
[----:B------:R-:W-:Y:S02]  /*47e0*/  MOV R2, 0x4800 ;  /* 0x0000480000027802 */ /* 0x000fe40000000f00 */
[----:B---3-5:R-:W-:Y:S05]  /*47f0*/  CALL.REL.NOINC `($__internal_2_$__cuda_sm10x_tcgen05_guardrail_trap_unallocated_columns_being_dealloced) ;  /* 0x0000004800587944 */ /* 0x028fea0003c00000 */
.L_x_87:
[----:B------:R-:W-:Y:S01]  /*4800*/  NOP ;  /* 0x0000000000007918 */ /* 0x000fe20000000000 */
[----:B----4-:R-:W-:Y:S05]  /*4810*/  EXIT ;  /* 0x000000000000794d */ /* 0x010fea0003800000 */
.L_x_69:
[----:B------:R-:W-:-:S09]  /*4820*/  UISETP.NE.OR UP0, UPT, UR17, 0x3, !UP3 ;  /* 0x000000031100788c */ /* 0x000fd2000df05670 */
[----:B------:R-:W-:Y:S05]  /*4830*/  BRA.U UP0, `(.L_x_88) ;  /* 0x0000000d00807547 */ /* 0x000fea000b800000 */
[----:B------:R-:W2:Y:S01]  /*4840*/  S2UR UR10, SR_CgaCtaId ;  /* 0x00000000000a79c3 */ /* 0x000ea20000008800 */
[----:B------:R-:W3:Y:S01]  /*4850*/  LDCU UR32, c[0x0][0x370] ;  /* 0x00006e00ff2077ac */ /* 0x000ee20008000800 */
[----:B------:R-:W-:Y:S02]  /*4860*/  HFMA2 R13, -RZ, RZ, 0, 0 ;  /* 0x00000000ff0d7431 */ /* 0x000fe400000001ff */
[----:B------:R-:W-:Y:S01]  /*4870*/  IMAD.MOV.U32 R15, RZ, RZ, 0x1 ;  /* 0x00000001ff0f7424 */ /* 0x000fe200078e00ff */
[----:B------:R-:W-:Y:S01]  /*4880*/  MOV R7, 0x1000 ;  /* 0x0000100000077802 */ /* 0x000fe20000000f00 */
[----:B------:R-:W3:Y:S01]  /*4890*/  LDCU.128 UR28, c[0x0][0xb10] ;  /* 0x00016200ff1c77ac */ /* 0x000ee20008000c00 */
[----:B------:R-:W-:Y:S01]  /*48a0*/  IMAD.MOV.U32 R14, RZ, RZ, RZ ;  /* 0x000000ffff0e7224 */ /* 0x000fe200078e00ff */
[----:B------:R-:W4:Y:S01]  /*48b0*/  LDC.64 R16, c[0x0][0x348] ;  /* 0x0000d200ff107b82 */ /* 0x000f220000000a00 */
[----:B------:R-:W1:Y:S01]  /*48c0*/  LDCU UR27, c[0x0][0x374] ;  /* 0x00006e80ff1b77ac */ /* 0x000e620008000800 */
[----:B------:R-:W2:Y:S06]  /*48d0*/  LDCU UR15, c[0x0][0xb0c] ;  /* 0x00016180ff0f77ac */ /* 0x000eac0008000800 */
[----:B------:R-:W4:Y:S01]  /*48e0*/  LDC.64 R2, c[0x0][0x888] ;  /* 0x00022200ff027b82 */ /* 0x000f220000000a00 */
[----:B------:R-:W2:Y:S01]  /*48f0*/  LDCU UR39, c[0x0][0xb20] ;  /* 0x00016400ff2777ac */ /* 0x000ea20008000800 */
[----:B------:R-:W2:Y:S06]  /*4900*/  LDCU UR4, c[0x0][0xb30] ;  /* 0x00016600ff0477ac */ /* 0x000eac0008000800 */
[----:B------:R-:W4:Y:S01]  /*4910*/  LDC.64 R4, c[0x0][0x890] ;  /* 0x00022400ff047b82 */ /* 0x000f220000000a00 */
[----:B------:R-:W-:Y:S01]  /*4920*/  UMOV UR21, 0x400 ;  /* 0x0000040000157882 */ /* 0x000fe20000000000 */
[----:B---3--:R-:W-:-:S02]  /*4930*/  UIMAD.WIDE.U32 UR6, UR32, UR28, URZ ;  /* 0x0000001c200672a5 */ /* 0x008fc4000f8e00ff */
[----:B-1----:R-:W-:Y:S02]  /*4940*/  UIMAD.WIDE.U32 UR8, UR27, UR31, URZ ;  /* 0x0000001f1b0872a5 */ /* 0x002fe4000f8e00ff */
[----:B--2---:R-:W-:Y:S02]  /*4950*/  ULEA UR21, UR10, UR21, 0x18 ;  /* 0x000000150a157291 */ /* 0x004fe4000f8ec0ff */
[----:B------:R-:W-:Y:S02]  /*4960*/  UPLOP3.LUT UP3, UPT, UPT, UPT, UPT, 0x40, 0x4 ;  /* 0x000000000004789c */ /* 0x000fe40003f6e870 */
[----:B------:R-:W-:Y:S02]  /*4970*/  UIADD3 UR33, UPT, UPT, UR21, 0x118, URZ ;  /* 0x0000011815217890 */ /* 0x000fe4000fffe0ff */
[----:B------:R-:W-:Y:S01]  /*4980*/  UIADD3 UR17, UPT, UPT, UR21, 0x110, URZ ;  /* 0x0000011015117890 */ /* 0x000fe2000fffe0ff */
[----:B------:R-:W-:Y:S01]  /*4990*/  UMOV UR6, UR7 ;  /* 0x0000000700067c82 */ /* 0x000fe20008000000 */
[----:B------:R-:W-:Y:S01]  /*49a0*/  UMOV UR35, UR9 ;  /* 0x0000000900237c82 */ /* 0x000fe20008000000 */
[----:B------:R-:W-:-:S02]  /*49b0*/  UISETP.GE.AND UP0, UPT, UR42, 0x1, UPT ;  /* 0x000000012a00788c */ /* 0x000fc4000bf06270 */
[----:B------:R-:W-:Y:S01]  /*49c0*/  UISETP.NE.AND UP4, UPT, UR42, 0x1, UPT ;  /* 0x000000012a00788c */ /* 0x000fe2000bf85270 */
[----:B------:R-:W1:Y:S01]  /*49d0*/  LDCU.64 UR22, c[0x0][0xb28] ;  /* 0x00016500ff1677ac */ /* 0x000e620008000a00 */
[----:B------:R-:W-:Y:S02]  /*49e0*/  UISETP.NE.AND UP6, UPT, UR15, 0x1, UPT ;  /* 0x000000010f00788c */ /* 0x000fe4000bfc5270 */
[----:B------:R-:W-:Y:S02]  /*49f0*/  UISETP.NE.AND UP5, UPT, UR30, 0x1, UPT ;  /* 0x000000011e00788c */ /* 0x000fe4000bfa5270 */
[----:B------:R-:W-:Y:S02]  /*4a00*/  UPRMT UR33, UR10, 0x654, UR33 ;  /* 0x000006540a217896 */ /* 0x000fe40008000021 */
[----:B------:R-:W-:Y:S02]  /*4a10*/  USHF.R.U32.HI UR37, URZ, UR29, UR6 ;  /* 0x0000001dff257299 */ /* 0x000fe40008011606 */
[----:B------:R-:W-:-:S02]  /*4a20*/  UPRMT UR34, UR10, 0x654, UR17 ;  /* 0x000006540a227896 */ /* 0x000fc40008000011 */
[----:B------:R-:W-:Y:S02]  /*4a30*/  USHF.R.U32.HI UR35, URZ, UR39, UR35 ;  /* 0x00000027ff237299 */ /* 0x000fe40008011623 */
[----:B------:R-:W-:-:S11]  /*4a40*/  UISETP.NE.AND UP2, UPT, UR4, 0x1, UPT ;  /* 0x000000010400788c */ /* 0x000fd6000bf45270 */
.L_x_97:
[C---:B------:R-:W-:Y:S02]  /*4a50*/  LEA R12, R14.reuse, UR21, 0x3 ;  /* 0x000000150e0c7c11 */ /* 0x040fe4000f8e18ff */
[----:B------:R-:W-:Y:S02]  /*4a60*/  SHF.L.U32 R9, R13, 0x1f, RZ ;  /* 0x0000001f0d097819 */ /* 0x000fe400000006ff */
[----:B------:R-:W-:Y:S02]  /*4a70*/  LEA R10, R14, UR21, 0x4 ;  /* 0x000000150e0a7c11 */ /* 0x000fe4000f8e20ff */
[----:B--2---:R-:W2:Y:S02]  /*4a80*/  SYNCS.PHASECHK.TRANS64.TRYWAIT P0, [R12+URZ+0x140], R9 ;  /* 0x000140090c0075a7 */ /* 0x004ea400080011ff */
[----:B--2---:R-:W-:Y:S05]  /*4a90*/  @!P0 BRA `(.L_x_89) ;  /* 0x0000004000d48947 */ /* 0x004fea0003800000 */
.L_x_179:
[----:B--2---:R-:W2:Y:S01]  /*4aa0*/  LDS.128 R8, [R10+0x1d0] ;  /* 0x0001d0000a087984 */ /* 0x004ea20000000c00 */
[----:B------:R-:W-:Y:S01]  /*4ab0*/  UISETP.GE.AND UP0, UPT, UR42, 0x1, UPT ;  /* 0x000000012a00788c */ /* 0x000fe2000bf06270 */
[----:B------:R-:W-:Y:S01]  /*4ac0*/  @!PT LDS RZ, [RZ] ;  /* 0x00000000fffff984 */ /* 0x000fe20000000800 */
[----:B------:R-:W-:Y:S01]  /*4ad0*/  @!PT LDS RZ, [RZ] ;  /* 0x00000000fffff984 */ /* 0x000fe20000000800 */
[----:B------:R-:W-:Y:S01]  /*4ae0*/  @!PT LDS RZ, [RZ] ;  /* 0x00000000fffff984 */ /* 0x000fe20000000800 */
[----:B------:R-:W-:Y:S01]  /*4af0*/  @!PT LDS RZ, [RZ] ;  /* 0x00000000fffff984 */ /* 0x000fe20000000800 */
[----:B------:R3:W-:Y:S06]  /*4b00*/  MEMBAR.ALL.CTA ;  /* 0x0000000000007992 */ /* 0x0007ec0000008000 */
[----:B---3--:R-:W3:Y:S01]  /*4b10*/  FENCE.VIEW.ASYNC.S ;  /* 0x00000000000073c6 */ /* 0x008ee20000000000 */
[----:B--2---:R-:W-:Y:S11]  /*4b20*/  LOP3.LUT P0, RZ, R10, 0x1, RZ, 0xc0, !PT ;  /* 0x000000010aff7812 */ /* 0x004ff6000780c0ff */
[----:B------:R-:W-:Y:S02]  /*4b30*/  @!UPT UIADD3 URZ, UPT, UPT, URZ, URZ, URZ ;  /* 0x000000fffffff290 */ /* 0x000fe4000fffe0ff */
[----:B---3--:R-:W-:Y:S01]  /*4b40*/  VOTEU.ANY UP1, P0 ;  /* 0x0000000000ff7886 */ /* 0x008fe20000020100 */
[----:B------:R-:W-:Y:S11]  /*4b50*/  PLOP3.LUT P0, PT, PT, PT, UP1, 0x80, 0x8 ;  /* 0x000000000008781c */ /* 0x000ff60003f0f018 */
[----:B------:R-:W-:Y:S02]  /*4b60*/  @!UPT UIADD3 URZ, UPT, UPT, URZ, URZ, URZ ;  /* 0x000000fffffff290 */ /* 0x000fe4000fffe0ff */
[----:B------:R-:W-:Y:S02]  /*4b70*/  @P0 SHF.R.U32.HI R0, RZ, 0x10, R9 ;  /* 0x00000010ff000819 */ /* 0x000fe40000011609 */
[----:B------:R-:W-:Y:S02]  /*4b80*/  @P0 MOV R6, R8 ;  /* 0x0000000800060202 */ /* 0x000fe40000000f00 */
[----:B------:R-:W-:Y:S01]  /*4b90*/  @P0 R2UR UR4, R0 ;  /* 0x00000000000402ca */ /* 0x000fe200000e0000 */
[----:B------:R-:W-:Y:S01]  /*4ba0*/  VIADD R0, R12, 0x150 ;  /* 0x000001500c007836 */ /* 0x000fe20000000000 */
[----:B------:R-:W-:Y:S02]  /*4bb0*/  @P0 LOP3.LUT R8, R9, 0xffff, RZ, 0xc0, !PT ;  /* 0x0000ffff09080812 */ /* 0x000fe400078ec0ff */
[----:B------:R-:W-:Y:S02]  /*4bc0*/  @P0 R2UR UR6, R6 ;  /* 0x00000000060602ca */ /* 0x000fe400000e0000 */
[----:B------:R-:W-:Y:S02]  /*4bd0*/  PRMT R0, RZ, 0x654, R0 ;  /* 0x00000654ff007816 */ /* 0x000fe40000000000 */
[----:B------:R-:W-:Y:S02]  /*4be0*/  @P0 R2UR UR5, R8 ;  /* 0x00000000080502ca */ /* 0x000fe400000e0000 */
[----:B------:R2:W-:Y:S03]  /*4bf0*/  SYNCS.ARRIVE.TRANS64.RED.A1T0 RZ, [R0+URZ], RZ ;  /* 0x000000ff00ff79a7 */ /* 0x0005e600081004ff */
[----:B------:R-:W-:Y:S04]  /*4c00*/  @UP1 UMOV UR26, UR4 ;  /* 0x00000004001a1c82 */ /* 0x000fe80008000000 */
[----:B------:R-:W-:Y:S04]  /*4c10*/  @UP1 UMOV UR14, UR6 ;  /* 0x00000006000e1c82 */ /* 0x000fe80008000000 */
[----:B------:R-:W-:Y:S01]  /*4c20*/  @UP1 UMOV UR13, UR5 ;  /* 0x00000005000d1c82 */ /* 0x000fe20008000000 */
[----:B------:R-:W-:Y:S05]  /*4c30*/  BRA.U !UP0, `(.L_x_90) ;  /* 0x0000000108a47547 */ /* 0x000fea000b800000 */
[----:B------:R-:W-:Y:S02]  /*4c40*/  UIMAD.WIDE.U32 UR8, UR13, UR31, URZ ;  /* 0x0000001f0d0872a5 */ /* 0x000fe4000f8e00ff */
[----:B------:R-:W-:Y:S02]  /*4c50*/  UIMAD.WIDE.U32 UR10, UR14, UR28, URZ ;  /* 0x0000001c0e0a72a5 */ /* 0x000fe4000f8e00ff */
[----:B------:R-:W-:Y:S02]  /*4c60*/  USEL UR4, UR27, UR35, !UP5 ;  /* 0x000000231b047287 */ /* 0x000fe4000e800000 */
[----:B------:R-:W-:Y:S02]  /*4c70*/  USEL UR7, UR32, UR37, !UP6 ;  /* 0x0000002520077287 */ /* 0x000fe4000f000000 */
[----:B-1----:R-:W-:Y:S02]  /*4c80*/  UIMAD.WIDE.U32 UR18, UR4, UR22, URZ ;  /* 0x00000016041272a5 */ /* 0x002fe4000f8e00ff */
[----:B------:R-:W-:Y:S01]  /*4c90*/  UIMAD.WIDE.U32 UR24, UR7, UR22, URZ ;  /* 0x00000016071872a5 */ /* 0x000fe2000f8e00ff */
[----:B------:R-:W-:Y:S02]  /*4ca0*/  UMOV UR5, UR9 ;  /* 0x0000000900057c82 */ /* 0x000fe40008000000 */
[----:B------:R-:W-:Y:S03]  /*4cb0*/  USHF.R.U32.HI UR6, URZ, UR39, UR5 ;  /* 0x00000027ff067299 */ /* 0x000fe60008011605 */
[----:B------:R-:W-:Y:S01]  /*4cc0*/  UMOV UR5, UR11 ;  /* 0x0000000b00057c82 */ /* 0x000fe20008000000 */
[----:B------:R-:W-:Y:S02]  /*4cd0*/  USEL UR6, UR13, UR6, !UP5 ;  /* 0x000000060d067287 */ /* 0x000fe4000e800000 */
[----:B------:R-:W-:Y:S02]  /*4ce0*/  USHF.R.U32.HI UR8, URZ, UR29, UR5 ;  /* 0x0000001dff087299 */ /* 0x000fe40008011605 */
[----:B------:R-:W-:Y:S01]  /*4cf0*/  UIMAD.WIDE.U32 UR10, UR6, UR22, URZ ;  /* 0x00000016060a72a5 */ /* 0x000fe2000f8e00ff */
[----:B------:R-:W-:Y:S02]  /*4d00*/  UMOV UR5, UR19 ;  /* 0x0000001300057c82 */ /* 0x000fe40008000000 */
[----:B------:R-:W-:Y:S03]  /*4d10*/  @UP4 USHF.R.U32.HI UR4, URZ, UR23, UR5 ;  /* 0x00000017ff044299 */ /* 0x000fe60008011605 */
[----:B------:R-:W-:Y:S01]  /*4d20*/  UMOV UR5, UR25 ;  /* 0x0000001900057c82 */ /* 0x000fe20008000000 */
[----:B------:R-:W-:Y:S02]  /*4d30*/  UIMAD UR4, UR42, UR4, URZ ;  /* 0x000000042a0472a4 */ /* 0x000fe4000f8e02ff */
[----:B------:R-:W-:Y:S02]  /*4d40*/  @UP4 USHF.R.U32.HI UR7, URZ, UR23, UR5 ;  /* 0x00000017ff074299 */ /* 0x000fe40008011605 */
[----:B------:R-:W-:Y:S02]  /*4d50*/  USEL UR5, UR14, UR8, !UP6 ;  /* 0x000000080e057287 */ /* 0x000fe4000f000000 */
[----:B------:R-:W-:Y:S02]  /*4d60*/  UIMAD UR8, UR42, UR7, URZ ;  /* 0x000000072a0872a4 */ /* 0x000fe4000f8e02ff */
[----:B------:R-:W-:Y:S03]  /*4d70*/  UISETP.GE.AND UP0, UPT, UR6, UR4, UPT ;  /* 0x000000040600728c */ /* 0x000fe6000bf06270 */
[----:B------:R-:W-:Y:S01]  /*4d80*/  UMOV UR4, UR11 ;  /* 0x0000000b00047c82 */ /* 0x000fe20008000000 */
[----:B------:R-:W-:Y:S02]  /*4d90*/  UISETP.GE.OR UP0, UPT, UR5, UR8, UP0 ;  /* 0x000000080500728c */ /* 0x000fe40008706670 */
[----:B------:R-:W-:Y:S02]  /*4da0*/  USHF.R.U32.HI UR4, URZ, UR23, UR4 ;  /* 0x00000017ff047299 */ /* 0x000fe40008011604 */
[----:B------:R-:W-:Y:S02]  /*4db0*/  UIMAD.WIDE.U32 UR8, UR5, UR22, URZ ;  /* 0x00000016050872a5 */ /* 0x000fe4000f8e00ff */
[----:B------:R-:W-:Y:S04]  /*4dc0*/  USEL UR10, UR6, UR4, !UP4 ;  /* 0x00000004060a7287 */ /* 0x000fe8000e000000 */
[----:B------:R-:W-:Y:S01]  /*4dd0*/  UIADD3 UR11, UPT, UPT, -UR10, URZ, URZ ;  /* 0x000000ff0a0b7290 */ /* 0x000fe2000fffe1ff */
[----:B------:R-:W-:Y:S02]  /*4de0*/  @!UP0 UMOV UR4, UR9 ;  /* 0x0000000900048c82 */ /* 0x000fe40008000000 */
[----:B------:R-:W-:Y:S02]  /*4df0*/  @!UP0 USHF.R.U32.HI UR4, URZ, UR23, UR4 ;  /* 0x00000017ff048299 */ /* 0x000fe40008011604 */
[----:B------:R-:W-:Y:S02]  /*4e00*/  UIMAD UR8, UR42, UR11, UR6 ;  /* 0x0000000b2a0872a4 */ /* 0x000fe4000f8e0206 */
[----:B------:R-:W-:Y:S04]  /*4e10*/  @!UP0 USEL UR4, UR5, UR4, !UP4 ;  /* 0x0000000405048287 */ /* 0x000fe8000e000000 */
[----:B------:R-:W-:Y:S02]  /*4e20*/  @!UP0 UIMAD UR8, UR7, UR8, UR4 ;  /* 0x00000008070882a4 */ /* 0x000fe4000f8e0204 */
[----:B------:R-:W-:Y:S02]  /*4e30*/  @!UP0 UIADD3 UR9, UPT, UPT, UR10, -UR4, URZ ;  /* 0x800000040a098290 */ /* 0x000fe4000fffe0ff */
[----:B------:R-:W-:Y:S02]  /*4e40*/  UIADD3 UR4, UPT, UPT, -UR5, URZ, URZ ;  /* 0x000000ff05047290 */ /* 0x000fe4000fffe1ff */
[----:B------:R-:W-:Y:S02]  /*4e50*/  UIADD3 UR7, UPT, UPT, -UR6, URZ, URZ ;  /* 0x000000ff06077290 */ /* 0x000fe4000fffe1ff */
[----:B------:R-:W-:Y:S02]  /*4e60*/  @!UP0 UIMAD UR6, UR9, UR42, UR5 ;  /* 0x0000002a090682a4 */ /* 0x000fe4000f8e0205 */
[----:B------:R-:W-:Y:S02]  /*4e70*/  UIMAD UR14, UR15, UR4, UR14 ;  /* 0x000000040f0e72a4 */ /* 0x000fe4000f8e020e */
[----:B------:R-:W-:Y:S01]  /*4e80*/  UIMAD UR13, UR30, UR7, UR13 ;  /* 0x000000071e0d72a4 */ /* 0x000fe2000f8e020d */
[----:B------:R-:W-:Y:S02]  /*4e90*/  @!UP0 UMOV UR5, UR8 ;  /* 0x0000000800058c82 */ /* 0x000fe40008000000 */
[----:B------:R-:W-:Y:S02]  /*4ea0*/  UIMAD UR14, UR5, UR15, UR14 ;  /* 0x0000000f050e72a4 */ /* 0x000fe4000f8e020e */
[----:B------:R-:W-:Y:S11]  /*4eb0*/  UIMAD UR13, UR6, UR30, UR13 ;  /* 0x0000001e060d72a4 */ /* 0x000ff6000f8e020d */
[----:B------:R-:W-:Y:S01]  /*4ec0*/  @!UPT UIADD3 URZ, UPT, UPT, URZ, URZ, URZ ;  /* 0x000000fffffff290 */ /* 0x000fe2000fffe0ff */
.L_x_90:
[----:B------:R-:W3:Y:S01]  /*4ed0*/  @!UP2 LDCU.128 UR8, c[0x0][0xb10] ;  /* 0x00016200ff08a7ac */ /* 0x000ee20008000c00 */
[C---:B----4-:R-:W-:Y:S02]  /*4ee0*/  ISETP.NE.U32.AND P1, PT, R4.reuse, RZ, PT ;  /* 0x000000ff0400720c */ /* 0x050fe40003f25070 */
[----:B------:R-:W-:Y:S02]  /*4ef0*/  ISETP.NE.U32.AND P0, PT, R4, RZ, PT ;  /* 0x000000ff0400720c */ /* 0x000fe40003f05070 */
[C---:B------:R-:W-:Y:S02]  /*4f00*/  ISETP.NE.AND.EX P1, PT, R5.reuse, RZ, PT, P1 ;  /* 0x000000ff0500720c */ /* 0x040fe40003f25310 */
[----:B------:R-:W-:Y:S01]  /*4f10*/  ISETP.NE.AND.EX P0, PT, R5, RZ, PT, P0 ;  /* 0x000000ff0500720c */ /* 0x000fe20003f05300 */
[----:B------:R-:W4:Y:S01]  /*4f20*/  @!UP2 LDCU UR5, c[0x0][0xb0c] ;  /* 0x00016180ff05a7ac */ /* 0x000f220008000800 */
[----:B------:R-:W-:Y:S01]  /*4f30*/  SHF.L.U32 R9, R15, 0x1f, RZ ;  /* 0x0000001f0f097819 */ /* 0x000fe200000006ff */
[----:B------:R-:W-:Y:S02]  /*4f40*/  USHF.L.U32 UR19, UR16, 0x6, URZ ;  /* 0x0000000610137899 */ /* 0x000fe400080006ff */
[----:B------:R-:W-:Y:S02]  /*4f50*/  USHF.L.U32 UR18, UR20, 0x7, URZ ;  /* 0x0000000714127899 */ /* 0x000fe400080006ff */
[----:B---3--:R-:W-:Y:S07]  /*4f60*/  UIMAD.WIDE.U32 UR6, UR14, UR8, URZ ;  /* 0x000000080e0672a5 */ /* 0x008fee000f8e00ff */
[----:B------:R-:W-:Y:S01]  /*4f70*/  @!UP2 UMOV UR4, UR7 ;  /* 0x000000070004ac82 */ /* 0x000fe20008000000 */
[----:B----4-:R-:W-:Y:S02]  /*4f80*/  @!UP2 UISETP.NE.AND UP0, UPT, UR5, 0x1, UPT ;  /* 0x000000010500a88c */ /* 0x010fe4000bf05270 */
[----:B------:R-:W-:Y:S02]  /*4f90*/  @!UP2 USHF.R.U32.HI UR4, URZ, UR9, UR4 ;  /* 0x00000009ff04a299 */ /* 0x000fe40008011604 */
[----:B------:R-:W-:Y:S02]  /*4fa0*/  UIMAD.WIDE.U32 UR6, UR13, UR11, URZ ;  /* 0x0000000b0d0672a5 */ /* 0x000fe4000f8e00ff */
[----:B------:R-:W-:Y:S02]  /*4fb0*/  @!UP2 USEL UR8, UR14, UR4, !UP0 ;  /* 0x000000040e08a287 */ /* 0x000fe4000c000000 */
[----:B------:R-:W-:Y:S03]  /*4fc0*/  @!UP2 UISETP.NE.AND UP0, UPT, UR10, 0x1, UPT ;  /* 0x000000010a00a88c */ /* 0x000fe6000bf05270 */
[----:B------:R-:W-:Y:S02]  /*4fd0*/  @!UP2 UMOV UR6, UR7 ;  /* 0x000000070006ac82 */ /* 0x000fe40008000000 */
[----:B------:R-:W3:Y:S02]  /*4fe0*/  @!UP2 LDCU UR4, c[0x0][0xb20] ;  /* 0x00016400ff04a7ac */ /* 0x000ee40008000800 */
[----:B---3--:R-:W-:Y:S04]  /*4ff0*/  @!UP2 USHF.R.U32.HI UR6, URZ, UR4, UR6 ;  /* 0x00000004ff06a299 */ /* 0x008fe80008011606 */
[----:B------:R-:W-:Y:S04]  /*5000*/  @!UP2 USEL UR6, UR13, UR6, !UP0 ;  /* 0x000000060d06a287 */ /* 0x000fe8000c000000 */
[----:B------:R-:W-:Y:S02]  /*5010*/  @!UP2 UIADD3 UR4, UPT, UPT, -UR8, UR6, URZ ;  /* 0x000000060804a290 */ /* 0x000fe4000fffe1ff */
[----:B------:R-:W-:Y:S02]  /*5020*/  @!UP2 UIADD3 UR6, UPT, UPT, UR8, -UR6, URZ ;  /* 0x800000060806a290 */ /* 0x000fe4000fffe0ff */
[----:B------:R-:W-:Y:S02]  /*5030*/  @!UP2 UIMAD UR14, UR4, UR5, UR14 ;  /* 0x00000005040ea2a4 */ /* 0x000fe4000f8e020e */
[----:B------:R-:W-:Y:S01]  /*5040*/  @!UP2 UIMAD UR13, UR6, UR10, UR13 ;  /* 0x0000000a060da2a4 */ /* 0x000fe2000f8e020d */
[----:B------:R-:W-:Y:S11]  /*5050*/  BRA.U UP3, `(.L_x_91) ;  /* 0x0000000103107547 */ /* 0x000ff6000b800000 */
[----:B--2---:R-:W-:Y:S04]  /*5060*/  MOV R0, UR38 ;  /* 0x0000002600007c02 */ /* 0x004fe80008000f00 */
[----:B------:R-:W-:Y:S04]  /*5070*/  SHF.L.U32 R11, R0, 0x1f, RZ ;  /* 0x0000001f000b7819 */ /* 0x000fe800000006ff */
[----:B------:R-:W2:Y:S02]  /*5080*/  SYNCS.PHASECHK.TRANS64.TRYWAIT P2, [UR21+0x138], R11 ;  /* 0x0001380bff0075a7 */ /* 0x000ea40008041115 */
[----:B--2---:R-:W-:Y:S05]  /*5090*/  @!P2 BRA `(.L_x_92) ;  /* 0x0000003c0068a947 */ /* 0x004fea0003800000 */
.L_x_91:
[----:B------:R-:W-:Y:S05]  /*50a0*/  @!P1 BRA `(.L_x_93) ;  /* 0x0000000000309947 */ /* 0x000fea0003800000 */
[----:B------:R-:W-:Y:S01]  /*50b0*/  ISETP.NE.U32.AND P1, PT, R2, RZ, PT ;  /* 0x000000ff0200720c */ /* 0x000fe20003f25070 */
[----:B------:R-:W3:Y:S01]  /*50c0*/  LDCU.64 UR4, c[0x0][0x358] ;  /* 0x00006b00ff0477ac */ /* 0x000ee20008000a00 */
[----:B------:R-:W-:Y:S02]  /*50d0*/  IMAD.MOV.U32 R84, RZ, RZ, 0x1 ;  /* 0x00000001ff547424 */ /* 0x000fe400078e00ff */
[----:B------:R-:W-:Y:S11]  /*50e0*/  ISETP.NE.AND.EX P1, PT, R3, RZ, PT, P1 ;  /* 0x000000ff0300720c */ /* 0x000ff60003f25310 */
[----:B------:R-:W-:Y:S02]  /*50f0*/  @!UPT UIADD3 URZ, UPT, UPT, URZ, URZ, URZ ;  /* 0x000000fffffff290 */ /* 0x000fe4000fffe0ff */
[----:B--2---:R-:W2:Y:S01]  /*5100*/  @P1 LDC.64 R10, c[0x0][0x888] ;  /* 0x00022200ff0a1b82 */ /* 0x004ea20000000a00 */
[----:B------:R-:W-:Y:S04]  /*5110*/  @P1 IMAD R0, R4, UR36, RZ ;  /* 0x0000002404001c24 */ /* 0x000fe8000f8e02ff */
[----:B--2---:R-:W-:Y:S04]  /*5120*/  @P1 IMAD.WIDE R10, R0, 0x4, R10 ;  /* 0x00000004000a1825 */ /* 0x004fe800078e020a */
[----:B------:R-:W-:Y:S01]  /*5130*/  HFMA2 R0, -RZ, RZ, 0, 5.9604644775390625e-08 ;  /* 0x00000001ff007431 */ /* 0x000fe200000001ff */
[----:B---3-5:R3:W5:Y:S04]  /*5140*/  @P1 LDG.E R41, desc[UR4][R10.64] ;  /* 0x000000040a291981 */ /* 0x028768000c1e1900 */
[----:B------:R-:W-:Y:S01]  /*5150*/  @!P1 PRMT R84, R0, 0x7610, R84 ;  /* 0x0000761000549816 */ /* 0x000fe20000000054 */
[----:B---3--:R-:W4:Y:S06]  /*5160*/  @!P1 LDC R41, c[0x0][0x880] ;  /* 0x00022000ff299b82 */ /* 0x008f2c0000000800 */
.L_x_93:
[----:B----45:R-:W-:Y:S01]  /*5170*/  @!P0 FSETP.EQ.AND P1, PT, R41, RZ, PT ;  /* 0x000000ff2900820b */ /* 0x030fe20003f22000 */
[----:B------:R-:W-:Y:S01]  /*5180*/  @!UPT UIADD3 URZ, UPT, UPT, URZ, URZ, URZ ;  /* 0x000000fffffff290 */ /* 0x000fe2000fffe0ff */
[----:B------:R-:W-:Y:S11]  /*5190*/  @!P0 BRA `(.L_x_94) ;  /* 0x0000000000188947 */ /* 0x000ff60003800000 */
[----:B------:R-:W-:Y:S02]  /*51a0*/  LOP3.LUT P0, RZ, R84, 0xff, RZ, 0xc0, !PT ;  /* 0x000000ff54ff7812 */ /* 0x000fe4000780c0ff */
[----:B------:R-:W-:Y:S04]  /*51b0*/  ISETP.NE.U32.AND P1, PT, R2, RZ, PT ;  /* 0x000000ff0200720c */ /* 0x000fe80003f25070 */
[----:B------:R-:W-:Y:S04]  /*51c0*/  ISETP.NE.AND.EX P1, PT, R3, RZ, PT, P1 ;  /* 0x000000ff0300720c */ /* 0x000fe80003f25310 */
[----:B------:R-:W-:Y:S03]  /*51d0*/  PLOP3.LUT P1, PT, P1, PT, PT, 0x8, 0x80 ;  /* 0x000000000080781c */ /* 0x000fe60000f2e170 */
[----:B------:R-:W-:Y:S11]  /*51e0*/  @P0 FSETP.EQ.AND P1, PT, R41, RZ, PT ;  /* 0x000000ff2900020b */ /* 0x000ff60003f22000 */
[----:B------:R-:W-:Y:S02]  /*51f0*/  @!UPT UIADD3 URZ, UPT, UPT, URZ, URZ, URZ ;  /* 0x000000fffffff290 */ /* 0x000fe4000fffe0ff */
.L_x_94:
[----:B------:R-:W3:Y:S01]  /*5200*/  SYNCS.PHASECHK.TRANS64.TRYWAIT P2, [UR21+0x120], R9 ;  /* 0x00012009ff0075a7 */ /* 0x000ee20008041115 */
[----:B------:R-:W-:Y:S04]  /*5210*/  ELECT P0, URZ, PT ;  /* 0x0000000000ff782f */ /* 0x000fe80003800000 */
[----:B------:R-:W-:Y:S11]  /*5220*/  PLOP3.LUT P1, PT, P1, P0, PT, 0xf2, 0x2f ;  /* 0x00000000002f781c */ /* 0x000ff60000f21e72 */
[----:B------:R-:W-:Y:S02]  /*5230*/  @!UPT UIADD3 URZ, UPT, UPT, URZ, URZ, URZ ;  /* 0x000000fffffff290 */ /* 0x000fe4000fffe0ff */
[----:B------:R-:W-:Y:S05]  /*5240*/  @!P1 IADD3 R8, P0, PT, R16, 0x580, RZ ;  /* 0x0000058010089810 */ /* 0x000fea0007f1e0ff */
[----:B------:R-:W-:Y:S01]  /*5250*/  @!P1 IMAD.X R6, RZ, RZ, R17, P0 ;  /* 0x000000ffff069224 */ /* 0x000fe200000e0611 */
[----:B---3--:R-:W-:Y:S07]  /*5260*/  @!P2 BRA `(.L_x_95) ;  /* 0x0000003c000ca947 */ /* 0x008fee0003800000 */
.L_x_182:
[----:B------:R-:W-:Y:S01]  /*5270*/  @!P1 R2UR UR5, R8 ;  /* 0x00000000080592ca */ /* 0x000fe200000e0000 */
[----:B------:R-:W-:Y:S01]  /*5280*/  VOTEU.ALL UP0, P1 ;  /* 0x0000000000ff7886 */ /* 0x000fe20000800000 */
[----:B------:R-:W-:Y:S01]  /*5290*/  @!P1 R2UR UR4, R6 ;  /* 0x00000000060492ca */ /* 0x000fe200000e0000 */
[----:B--2---:R-:W-:Y:S01]  /*52a0*/  @!P1 IMAD.MOV.U32 R0, RZ, RZ, 0x1000 ;  /* 0x00001000ff009424 */ /* 0x004fe200078e00ff */
[----:B------:R-:W-:Y:S01]  /*52b0*/  UMOV UR6, 0x0 ;  /* 0x0000000000067882 */ /* 0x000fe20000000000 */
[----:B------:R-:W-:Y:S01]  /*52c0*/  UMOV UR7, 0x10000000 ;  /* 0x1000000000077882 */ /* 0x000fe20000000000 */
[----:B------:R-:W-:Y:S01]  /*52d0*/  @!UP0 UIADD3 UR16, UPT, UPT, UR21, 0x200, URZ ;  /* 0x0000020015108890 */ /* 0x000fe2000fffe0ff */
[----:B------:R-:W-:Y:S01]  /*52e0*/  VIADD R14, R14, 0x1 ;  /* 0x000000010e0e7836 */ /* 0x000fe20000000000 */
[----:B------:R-:W-:Y:S01]  /*52f0*/  VOTEU.ALL UP0, P1 ;  /* 0x0000000000ff7886 */ /* 0x000fe20000800000 */
[----:B------:R-:W-:Y:S04]  /*5300*/  UMOV UR20, UR36 ;  /* 0x0000002400147c82 */ /* 0x000fe80008000000 */
[----:B------:R-:W-:Y:S02]  /*5310*/  IMAD.U32 R10, RZ, RZ, UR5 ;  /* 0x00000005ff0a7e24 */ /* 0x000fe4000f8e00ff */
[----:B------:R-:W-:Y:S03]  /*5320*/  IMAD.U32 R11, RZ, RZ, UR4 ;  /* 0x00000004ff0b7e24 */ /* 0x000fe6000f8e00ff */
[----:B------:R-:W-:Y:S02]  /*5330*/  @!P1 R2UR UR4, R10 ;  /* 0x000000000a0492ca */ /* 0x000fe400000e0000 */
[----:B------:R-:W-:Y:S11]  /*5340*/  @!P1 R2UR UR5, R11 ;  /* 0x000000000b0592ca */ /* 0x000ff600000e0000 */
[----:B------:R-:W-:Y:S02]  /*5350*/  @!UPT UIADD3 URZ, UPT, UPT, URZ, URZ, URZ ;  /* 0x000000fffffff290 */ /* 0x000fe4000fffe0ff */
[----:B------:R2:W-:Y:S01]  /*5360*/  @!UP0 UTMALDG.3D [UR16], [UR4], desc[UR6] ;  /* 0x00000610040085b4 */ /* 0x0005e20008011000 */
[----:B------:R2:W-:Y:S01]  /*5370*/  @!P1 SYNCS.ARRIVE.TRANS64.RED.A0TR RZ, [UR21+0x110], R0 ;  /* 0x00011000ffff99a7 */ /* 0x0005e20008300415 */
[----:B------:R-:W-:Y:S01]  /*5380*/  SYNCS.ARRIVE.TRANS64.RED.A1T0 RZ, [UR34], RZ ;  /* 0x000000ffffff79a7 */ /* 0x000fe20008100422 */
[----:B------:R-:W3:Y:S02]  /*5390*/  SYNCS.PHASECHK.TRANS64.TRYWAIT P0, [UR21+0x128], R9 ;  /* 0x00012809ff0075a7 */ /* 0x000ee40008001115 */
[----:B--23--:R-:W-:Y:S05]  /*53a0*/  @!P0 BRA `(.L_x_96) ;  /* 0x0000003800d48947 */ /* 0x00cfea0003800000 */
.L_x_184:
[----:B------:R-:W-:Y:S01]  /*53b0*/  @!P1 IADD3 R6, P0, PT, R16, 0x580, RZ ;  /* 0x0000058010069810 */ /* 0x000fe20007f1e0ff */
[----:B------:R-:W-:Y:S01]  /*53c0*/  VOTEU.ALL UP0, P1 ;  /* 0x0000000000ff7886 */ /* 0x000fe20000800000 */
[----:B------:R-:W-:Y:S01]  /*53d0*/  UMOV UR6, 0x0 ;  /* 0x0000000000067882 */ /* 0x000fe20000000000 */
[----:B------:R-:W-:Y:S01]  /*53e0*/  UMOV UR7, 0x10000000 ;  /* 0x1000000000077882 */ /* 0x000fe20000000000 */
[----:B------:R-:W-:Y:S01]  /*53f0*/  @!P1 R2UR UR5, R6 ;  /* 0x00000000060592ca */ /* 0x000fe200000e0000 */
[----:B--2---:R-:W-:Y:S01]  /*5400*/  @!P1 IMAD.X R0, RZ, RZ, R17, P0 ;  /* 0x000000ffff009224 */ /* 0x004fe200000e0611 */
[----:B------:R-:W-:Y:S01]  /*5410*/  @!UP0 UIADD3 UR10, UPT, UPT, UR18, 0x40, URZ ;  /* 0x00000040120a8890 */ /* 0x000fe2000fffe0ff */
[----:B------:R-:W-:Y:S01]  /*5420*/  ISETP.NE.AND P0, PT, R14, 0x2, PT ;  /* 0x000000020e00780c */ /* 0x000fe20003f05270 */
[----:B------:R-:W-:Y:S01]  /*5430*/  @!UP0 UIADD3 UR8, UPT, UPT, UR21, 0x1200, URZ ;  /* 0x0000120015088890 */ /* 0x000fe2000fffe0ff */
[----:B------:R-:W-:Y:S01]  /*5440*/  LOP3.LUT R15, R15, 0x1, RZ, 0x3c, !PT ;  /* 0x000000010f0f7812 */ /* 0x000fe200078e3cff */
[----:B------:R-:W-:Y:S01]  /*5450*/  @!UP0 UIADD3 UR9, UPT, UPT, UR21, 0x118, URZ ;  /* 0x0000011815098890 */ /* 0x000fe2000fffe0ff */
[----:B------:R-:W-:Y:S01]  /*5460*/  @!P1 R2UR UR4, R0 ;  /* 0x00000000000492ca */ /* 0x000fe200000e0000 */
[----:B------:R-:W-:Y:S01]  /*5470*/  VOTEU.ALL UP0, P1 ;  /* 0x0000000000ff7886 */ /* 0x000fe20000800000 */
[----:B------:R-:W-:Y:S01]  /*5480*/  UMOV UR11, UR19 ;  /* 0x00000013000b7c82 */ /* 0x000fe20008000000 */
[----:B------:R-:W-:Y:S01]  /*5490*/  UMOV UR12, UR36 ;  /* 0x00000024000c7c82 */ /* 0x000fe20008000000 */
[----:B------:R-:W-:Y:S01]  /*54a0*/  SEL R0, RZ, 0x1, P0 ;  /* 0x00000001ff007807 */ /* 0x000fe20000000000 */
[----:B------:R-:W-:Y:S01]  /*54b0*/  UIADD3 UR20, UPT, UPT, UR13, UR62, URZ ;  /* 0x0000003e0d147290 */ /* 0x000fe2000fffe0ff */
[----:B------:R-:W-:Y:S01]  /*54c0*/  IMAD.U32 R8, RZ, RZ, UR5 ;  /* 0x00000005ff087e24 */ /* 0x000fe2000f8e00ff */
[----:B------:R-:W-:Y:S01]  /*54d0*/  SEL R14, R14, RZ, P0 ;  /* 0x000000ff0e0e7207 */ /* 0x000fe20000000000 */
[----:B------:R-:W-:Y:S01]  /*54e0*/  UIADD3 UR16, UPT, UPT, UR14, UR59, URZ ;  /* 0x0000003b0e107290 */ /* 0x000fe2000fffe0ff */
[----:B------:R-:W-:Y:S01]  /*54f0*/  LOP3.LUT R13, R13, R0, RZ, 0x3c, !PT ;  /* 0x000000000d0d7212 */ /* 0x000fe200078e3cff */
[----:B------:R-:W-:Y:S01]  /*5500*/  UPLOP3.LUT UP3, UPT, UPT, UPT, UPT, 0x80, 0x8 ;  /* 0x000000000008789c */ /* 0x000fe20003f6f070 */
[----:B------:R-:W-:Y:S02]  /*5510*/  UMOV UR36, UR26 ;  /* 0x0000001a00247c82 */ /* 0x000fe40008000000 */
[----:B------:R-:W-:Y:S01]  /*5520*/  IMAD.U32 R9, RZ, RZ, UR4 ;  /* 0x00000004ff097e24 */ /* 0x000fe2000f8e00ff */
[----:B------:R-:W-:Y:S04]  /*5530*/  @!P1 R2UR UR4, R8 ;  /* 0x00000000080492ca */ /* 0x000fe800000e0000 */
[----:B------:R-:W-:Y:S11]  /*5540*/  @!P1 R2UR UR5, R9 ;  /* 0x00000000090592ca */ /* 0x000ff600000e0000 */
[----:B------:R-:W-:Y:S02]  /*5550*/  @!UPT UIADD3 URZ, UPT, UPT, URZ, URZ, URZ ;  /* 0x000000fffffff290 */ /* 0x000fe4000fffe0ff */
[----:B------:R2:W-:Y:S01]  /*5560*/  @!UP0 UTMALDG.3D [UR8], [UR4], desc[UR6] ;  /* 0x00000608040085b4 */ /* 0x0005e20008011000 */
[----:B------:R2:W-:Y:S01]  /*5570*/  @!P1 SYNCS.ARRIVE.TRANS64.RED.A0TR RZ, [UR21+0x118], R7 ;  /* 0x00011807ffff99a7 */ /* 0x0005e20008300415 */
[----:B------:R-:W-:Y:S01]  /*5580*/  SYNCS.ARRIVE.TRANS64.RED.A1T0 RZ, [UR33], RZ ;  /* 0x000000ffffff79a7 */ /* 0x000fe20008100421 */
[----:B------:R-:W-:Y:S05]  /*5590*/  BRA.U UP1, `(.L_x_97) ;  /* 0xfffffff5012c7547 */ /* 0x000fea000b83ffff */
[----:B------:R-:W-:-:S04]  /*55a0*/  SHF.L.U32 R3, R15, 0x1f, RZ ;  /* 0x0000001f0f037819 */ /* 0x000fc800000006ff */
[----:B------:R-:W3:Y:S02]  /*55b0*/  SYNCS.PHASECHK.TRANS64.TRYWAIT P0, [UR21+0x120], R3 ;  /* 0x00012003ff0075a7 */ /* 0x000ee40008001115 */
[----:B---3--:R-:W-:Y:S05]  /*55c0*/  @!P0 BRA `(.L_x_98) ;  /* 0x0000003800648947 */ /* 0x008fea0003800000 */
.L_x_186:
[----:B---3--:R-:W-:-:S07]  /*55d0*/  MOV R0, UR21 ;  /* 0x0000001500007c02 */ /* 0x008fce0008000f00 */
.L_x_99:
[----:B---3--:R-:W-:-:S04]  /*55e0*/  SHF.L.U32 R3, R15, 0x1f, RZ ;  /* 0x0000001f0f037819 */ /* 0x008fc800000006ff */
[----:B------:R3:W4:Y:S03]  /*55f0*/  SYNCS.PHASECHK.TRANS64.TRYWAIT P0, [R0+URZ+0x128], R3 ;  /* 0x00012803000075a7 */ /* 0x00072600080011ff */
[----:B----4-:R-:W-:Y:S05]  /*5600*/  @!P0 NANOSLEEP.SYNCS 0x989680 ;  /* 0x009896800000895d */ /* 0x010fea0003900000 */
[----:B------:R-:W4:Y:S02]  /*5610*/  @!P0 SYNCS.PHASECHK.TRANS64 P0, [R0+URZ+0x128], R3 ;  /* 0x00012803000085a7 */ /* 0x000f2400080010ff */
[----:B-12-4-:R-:W-:Y:S05]  /*5620*/  @P0 EXIT ;  /* 0x000000000000094d */ /* 0x016fea0003800000 */
[----:B------:R-:W-:Y:S05]  /*5630*/  BRA `(.L_x_99) ;  /* 0xfffffffc00e87947 */ /* 0x000fea000383ffff */
.L_x_88:
[----:B------:R-:W-:-:S06]  /*5640*/  UISETP.GE.AND UP0, UPT, UR17, 0x4, UPT ;  /* 0x000000041100788c */ /* 0x000fcc000bf06270 */
[----:B------:R-:W-:-:S13]  /*5650*/  PLOP3.LUT P0, PT, PT, PT, UP0, 0x80, 0x8 ;  /* 0x000000000008781c */ /* 0x000fda0003f0f008 */
[----:B-1----:R-:W-:Y:S05]  /*5660*/  @!P0 EXIT ;  /* 0x000000000000894d */ /* 0x002fea0003800000 */
[----:B------:R-:W1:Y:S08]  /*5670*/  S2UR UR4, SR_CgaCtaId ;  /* 0x00000000000479c3 */ /* 0x000e700000008800 */
[----:B------:R-:W-:Y:S01]  /*5680*/  BAR.SYNC.DEFER_BLOCKING 0x6, 0xa0 ;  /* 0x0182800000007b1d */ /* 0x000fe20000010000 */
[C---:B------:R-:W-:Y:S01]  /*5690*/  IMAD.SHL.U32 R7, R93.reuse, 0x40, RZ ;  /* 0x000000405d077824 */ /* 0x040fe200078e00ff */
[C---:B------:R-:W-:Y:S01]  /*56a0*/  LOP3.LUT R95, R93.reuse, 0x60, RZ, 0xc0, !PT ;  /* 0x000000605d5f7812 */ /* 0x040fe200078ec0ff */
[----:B------:R-:W-:-:S02]  /*56b0*/  IMAD.SHL.U32 R4, R93, 0x20, RZ ;  /* 0x000000205d047824 */ /* 0x000fc400078e00ff */
[----:B------:R-:W-:Y:S02]  /*56c0*/  HFMA2 R36, -RZ, RZ, 0, 0 ;  /* 0x00000000ff247431 */ /* 0x000fe400000001ff */
[----:B------:R-:W-:Y:S01]  /*56d0*/  IMAD.SHL.U32 R6, R93, 0x2, RZ ;  /* 0x000000025d067824 */ /* 0x000fe200078e00ff */
[----:B------:R-:W-:Y:S01]  /*56e0*/  UMOV UR44, 0x400 ;  /* 0x00000400002c7882 */ /* 0x000fe20000000000 */
[----:B------:R-:W2:Y:S01]  /*56f0*/  LDC.64 R82, c[0x0][0x8b0] ;  /* 0x00022c00ff527b82 */ /* 0x000ea20000000a00 */
[----:B------:R-:W-:Y:S01]  /*5700*/  LOP3.LUT R5, R7, 0x180, RZ, 0xc0, !PT ;  /* 0x0000018007057812 */ /* 0x000fe200078ec0ff */
[----:B------:R-:W-:Y:S01]  /*5710*/  IMAD.U32 R37, R93, 0x10000, RZ ;  /* 0x000100005d257824 */ /* 0x000fe200078e00ff */
[----:B------:R-:W-:Y:S01]  /*5720*/  LOP3.LUT R4, R4, 0xc00, RZ, 0xc0, !PT ;  /* 0x00000c0004047812 */ /* 0x000fe200078ec0ff */
[----:B------:R-:W-:Y:S01]  /*5730*/  IMAD.MOV.U32 R92, RZ, RZ, RZ ;  /* 0x000000ffff5c7224 */ /* 0x000fe200078e00ff */
[----:B------:R-:W-:Y:S01]  /*5740*/  LOP3.LUT R6, R5, 0x20, R6, 0xf8, !PT ;  /* 0x0000002005067812 */ /* 0x000fe200078ef806 */
[----:B------:R-:W-:Y:S01]  /*5750*/  IMAD.SHL.U32 R5, R93, 0x8, RZ ;  /* 0x000000085d057824 */ /* 0x000fe200078e00ff */
[----:B------:R-:W-:Y:S01]  /*5760*/  LOP3.LUT R4, R4, 0x40, R7, 0xf8, !PT ;  /* 0x0000004004047812 */ /* 0x000fe200078ef807 */
[----:B------:R-:W3:Y:S01]  /*5770*/  LDC.64 R80, c[0x0][0x8a8] ;  /* 0x00022a00ff507b82 */ /* 0x000ee20000000a00 */
[----:B------:R-:W-:Y:S01]  /*5780*/  LOP3.LUT R37, R37, 0x600000, RZ, 0xc0, !PT ;  /* 0x0060000025257812 */ /* 0x000fe200078ec0ff */
[----:B------:R-:W-:Y:S01]  /*5790*/  IMAD.MOV.U32 R87, RZ, RZ, RZ ;  /* 0x000000ffff577224 */ /* 0x000fe200078e00ff */
[----:B------:R-:W-:-:S02]  /*57a0*/  LOP3.LUT R5, R6, 0x30, R5, 0x78, !PT ;  /* 0x0000003006057812 */ /* 0x000fc400078e7805 */
[----:B------:R-:W-:Y:S02]  /*57b0*/  CS2R R90, SRZ ;  /* 0x00000000005a7805 */ /* 0x000fe4000001ff00 */
[----:B------:R-:W-:Y:S01]  /*57c0*/  LOP3.LUT R4, R4, 0x200, R7, 0xf8, !PT ;  /* 0x0000020004047812 */ /* 0x000fe200078ef807 */
[----:B------:R-:W-:Y:S01]  /*57d0*/  IMAD.MOV.U32 R89, RZ, RZ, RZ ;  /* 0x000000ffff597224 */ /* 0x000fe200078e00ff */
[----:B------:R-:W-:Y:S01]  /*57e0*/  LOP3.LUT R93, R93, 0x2, RZ, 0xc0, !PT ;  /* 0x000000025d5d7812 */ /* 0x000fe200078ec0ff */
[----:B-1----:R-:W-:Y:S01]  /*57f0*/  ULEA UR44, UR4, UR44, 0x18 ;  /* 0x0000002c042c7291 */ /* 0x002fe2000f8ec0ff */
[----:B------:R-:W-:Y:S01]  /*5800*/  LOP3.LUT R71, R4, R5, RZ, 0xfc, !PT ;  /* 0x0000000504477212 */ /* 0x000fe200078efcff */
[----:B------:R-:W1:Y:S01]  /*5810*/  LDCU UR57, c[0x0][0x370] ;  /* 0x00006e00ff3977ac */ /* 0x000e620008000800 */
[----:B------:R-:W-:Y:S01]  /*5820*/  IADD3 R88, PT, PT, -R93, RZ, RZ ;  /* 0x000000ff5d587210 */ /* 0x000fe20007ffe1ff */
[----:B------:R-:W-:Y:S01]  /*5830*/  UIADD3 UR4, UPT, UPT, UR44, 0x2200, URZ ;  /* 0x000022002c047890 */ /* 0x000fe2000fffe0ff */
[----:B------:R-:W4:Y:S04]  /*5840*/  LDCU UR43, c[0x0][0xb0c] ;  /* 0x00016180ff2b77ac */ /* 0x000f280008000800 */
[----:B------:R-:W1:Y:S01]  /*5850*/  LDS R0, [UR44+0x1f0] ;  /* 0x0001f02cff007984 */ /* 0x000e620008000800 */
[----:B------:R-:W-:Y:S01]  /*5860*/  IMAD.U32 R94, RZ, RZ, UR4 ;  /* 0x00000004ff5e7e24 */ /* 0x000fe2000f8e00ff */
[----:B------:R-:W1:Y:S01]  /*5870*/  LDCU UR39, c[0x0][0xb30] ;  /* 0x00016600ff2777ac */ /* 0x000e620008000800 */
[----:B------:R-:W1:Y:S01]  /*5880*/  LDCU.64 UR46, c[0x0][0x888] ;  /* 0x00011100ff2e77ac */ /* 0x000e620008000a00 */
[----:B------:R-:W1:Y:S01]  /*5890*/  LDCU.64 UR40, c[0x0][0xb28] ;  /* 0x00016500ff2877ac */ /* 0x000e620008000a00 */
[----:B------:R-:W1:Y:S01]  /*58a0*/  LDCU.64 UR60, c[0x0][0x890] ;  /* 0x00011200ff3c77ac */ /* 0x000e620008000a00 */
[----:B------:R-:W1:Y:S01]  /*58b0*/  LDCU.128 UR52, c[0x0][0xb10] ;  /* 0x00016200ff3477ac */ /* 0x000e620008000c00 */
[----:B------:R-:W1:Y:S01]  /*58c0*/  LDCU UR56, c[0x0][0x374] ;  /* 0x00006e80ff3877ac */ /* 0x000e620008000800 */
[----:B------:R-:W-:Y:S01]  /*58d0*/  UIADD3 UR63, UPT, UPT, UR44, 0x200, URZ ;  /* 0x000002002c3f7890 */ /* 0x000fe2000fffe0ff */
[----:B-1234-:R-:W-:-:S11]  /*58e0*/  IMAD.IADD R37, R0, 0x1, R37 ;  /* 0x0000000100257824 */ /* 0x01efd600078e0225 */
.L_x_125:
[----:B------:R-:W-:Y:S02]  /*58f0*/  LEA R3, R87, UR44, 0x3 ;  /* 0x0000002c57037c11 */ /* 0x000fe4000f8e18ff */
[----:B------:R-:W-:Y:S02]  /*5900*/  SHF.L.U32 R0, R91, 0x1f, RZ ;  /* 0x0000001f5b007819 */ /* 0x000fe400000006ff */
[----:B------:R-:W-:Y:S02]  /*5910*/  LEA R5, R87, UR44, 0x4 ;  /* 0x0000002c57057c11 */ /* 0x000fe4000f8e20ff */
[----:B-1----:R-:W1:Y:S02]  /*5920*/  SYNCS.PHASECHK.TRANS64.TRYWAIT P0, [R3+URZ+0x140], R0 ;  /* 0x00014000030075a7 */ /* 0x002e6400080011ff */
[----:B-1----:R-:W-:Y:S05]  /*5930*/  @!P0 BRA `(.L_x_100) ;  /* 0x0000003400a08947 */ /* 0x002fea0003800000 */
.L_x_187:
        /* <DEDUP_REMOVED lines=11> */
[----:B------:R-:W-:Y:S01]  /*59f0*/  PLOP3.LUT P0, PT, PT, PT, UP1, 0x80, 0x8 ;  /* 0x000000000008781c */ /* 0x000fe20003f0f018 */
[----:B------:R-:W-:Y:S11]  /*5a00*/  UP2UR UR45, UPR, URZ, 0x2 ;  /* 0x00000002ff2d7883 */ /* 0x000ff60008000000 */
[----:B------:R-:W-:Y:S01]  /*5a10*/  @!UPT UIADD3 URZ, UPT, UPT, URZ, URZ, URZ ;  /* 0x000000fffffff290 */ /* 0x000fe2000fffe0ff */
[----:B-1----:R-:W-:Y:S02]  /*5a20*/  @P0 SHF.R.U32.HI R0, RZ, 0x10, R5 ;  /* 0x00000010ff000819 */ /* 0x002fe40000011605 */
        /* <DEDUP_REMOVED lines=12> */
[----:B------:R-:W2:Y:S01]  /*5af0*/  LDCU UR12, c[0x0][0xb20] ;  /* 0x00016400ff0c77ac */ /* 0x000ea20008000800 */
[----:B------:R-:W-:Y:S02]  /*5b00*/  UIMAD.WIDE.U32 UR4, UR56, UR55, URZ ;  /* 0x00000037380472a5 */ /* 0x000fe4000f8e00ff */
[----:B------:R-:W-:Y:S02]  /*5b10*/  UIMAD.WIDE.U32 UR6, UR57, UR52, URZ ;  /* 0x00000034390672a5 */ /* 0x000fe4000f8e00ff */
[----:B------:R-:W-:Y:S02]  /*5b20*/  UISETP.NE.AND UP0, UPT, UR54, 0x1, UPT ;  /* 0x000000013600788c */ /* 0x000fe4000bf05270 */
[----:B------:R-:W-:Y:S02]  /*5b30*/  UIMAD.WIDE.U32 UR8, UR37, UR55, URZ ;  /* 0x00000037250872a5 */ /* 0x000fe4000f8e00ff */
[----:B------:R-:W-:Y:S02]  /*5b40*/  UIMAD.WIDE.U32 UR10, UR38, UR52, URZ ;  /* 0x00000034260a72a5 */ /* 0x000fe4000f8e00ff */
[----:B------:R-:W-:Y:S02]  /*5b50*/  UISETP.NE.AND UP1, UPT, UR43, 0x1, UPT ;  /* 0x000000012b00788c */ /* 0x000fe4000bf25270 */
[----:B------:R-:W-:Y:S01]  /*5b60*/  UISETP.NE.AND UP2, UPT, UR42, 0x1, UPT ;  /* 0x000000012a00788c */ /* 0x000fe2000bf45270 */
[----:B------:R-:W-:Y:S02]  /*5b70*/  UMOV UR4, UR5 ;  /* 0x0000000500047c82 */ /* 0x000fe40008000000 */
[----:B--2---:R-:W-:Y:S03]  /*5b80*/  USHF.R.U32.HI UR5, URZ, UR12, UR4 ;  /* 0x0000000cff057299 */ /* 0x004fe60008011604 */
[----:B------:R-:W-:Y:S02]  /*5b90*/  UMOV UR4, UR7 ;  /* 0x0000000700047c82 */ /* 0x000fe40008000000 */
[----:B------:R-:W-:Y:S02]  /*5ba0*/  USHF.R.U32.HI UR7, URZ, UR53, UR4 ;  /* 0x00000035ff077299 */ /* 0x000fe40008011604 */
[----:B------:R-:W-:Y:S02]  /*5bb0*/  USEL UR4, UR56, UR5, !UP0 ;  /* 0x0000000538047287 */ /* 0x000fe4000c000000 */
[----:B------:R-:W-:Y:S01]  /*5bc0*/  USEL UR7, UR57, UR7, !UP1 ;  /* 0x0000000739077287 */ /* 0x000fe2000c800000 */
[----:B------:R-:W-:Y:S01]  /*5bd0*/  UMOV UR5, UR9 ;  /* 0x0000000900057c82 */ /* 0x000fe20008000000 */
[----:B------:R-:W-:Y:S02]  /*5be0*/  UIMAD.WIDE.U32 UR8, UR4, UR40, URZ ;  /* 0x00000028040872a5 */ /* 0x000fe4000f8e00ff */
[----:B------:R-:W-:Y:S03]  /*5bf0*/  USHF.R.U32.HI UR6, URZ, UR12, UR5 ;  /* 0x0000000cff067299 */ /* 0x000fe60008011605 */
[----:B------:R-:W-:Y:S01]  /*5c00*/  UMOV UR5, UR11 ;  /* 0x0000000b00057c82 */ /* 0x000fe20008000000 */
[----:B------:R-:W-:Y:S02]  /*5c10*/  UIMAD.WIDE.U32 UR10, UR7, UR40, URZ ;  /* 0x00000028070a72a5 */ /* 0x000fe4000f8e00ff */
[----:B------:R-:W-:Y:S02]  /*5c20*/  USHF.R.U32.HI UR12, URZ, UR53, UR5 ;  /* 0x00000035ff0c7299 */ /* 0x000fe40008011605 */
[----:B------:R-:W-:Y:S01]  /*5c30*/  USEL UR6, UR37, UR6, !UP0 ;  /* 0x0000000625067287 */ /* 0x000fe2000c000000 */
[----:B------:R-:W-:Y:S02]  /*5c40*/  UMOV UR5, UR9 ;  /* 0x0000000900057c82 */ /* 0x000fe40008000000 */
[----:B------:R-:W-:Y:S01]  /*5c50*/  UMOV UR10, UR11 ;  /* 0x0000000b000a7c82 */ /* 0x000fe20008000000 */
[----:B------:R-:W-:Y:S02]  /*5c60*/  @UP2 USHF.R.U32.HI UR4, URZ, UR41, UR5 ;  /* 0x00000029ff042299 */ /* 0x000fe40008011605 */
[----:B------:R-:W-:Y:S02]  /*5c70*/  @UP2 USHF.R.U32.HI UR7, URZ, UR41, UR10 ;  /* 0x00000029ff072299 */ /* 0x000fe4000801160a */
[----:B------:R-:W-:Y:S02]  /*5c80*/  UIMAD UR4, UR42, UR4, URZ ;  /* 0x000000042a0472a4 */ /* 0x000fe4000f8e02ff */
[----:B------:R-:W-:Y:S02]  /*5c90*/  UIMAD.WIDE.U32 UR10, UR6, UR40, URZ ;  /* 0x00000028060a72a5 */ /* 0x000fe4000f8e00ff */
[----:B------:R-:W-:Y:S02]  /*5ca0*/  USEL UR5, UR38, UR12, !UP1 ;  /* 0x0000000c26057287 */ /* 0x000fe4000c800000 */
[----:B------:R-:W-:Y:S02]  /*5cb0*/  UIMAD UR8, UR42, UR7, URZ ;  /* 0x000000072a0872a4 */ /* 0x000fe4000f8e02ff */
[----:B------:R-:W-:Y:S03]  /*5cc0*/  UISETP.GE.AND UP0, UPT, UR6, UR4, UPT ;  /* 0x000000040600728c */ /* 0x000fe6000bf06270 */
[----:B------:R-:W-:Y:S01]  /*5cd0*/  UMOV UR4, UR11 ;  /* 0x0000000b00047c82 */ /* 0x000fe20008000000 */
[----:B------:R-:W-:Y:S02]  /*5ce0*/  UISETP.GE.OR UP0, UPT, UR5, UR8, UP0 ;  /* 0x000000080500728c */ /* 0x000fe40008706670 */
[----:B------:R-:W-:Y:S02]  /*5cf0*/  USHF.R.U32.HI UR4, URZ, UR41, UR4 ;  /* 0x00000029ff047299 */ /* 0x000fe40008011604 */
[----:B------:R-:W-:Y:S02]  /*5d00*/  UIMAD.WIDE.U32 UR8, UR5, UR40, URZ ;  /* 0x00000028050872a5 */ /* 0x000fe4000f8e00ff */
[----:B------:R-:W-:Y:S02]  /*5d10*/  USEL UR11, UR6, UR4, !UP2 ;  /* 0x00000004060b7287 */ /* 0x000fe4000d000000 */
[----:B------:R-:W-:Y:S02]  /*5d20*/  UIADD3 UR8, UPT, UPT, -UR5, URZ, URZ ;  /* 0x000000ff05087290 */ /* 0x000fe4000fffe1ff */
[----:B------:R-:W-:Y:S01]  /*5d30*/  UIADD3 UR10, UPT, UPT, -UR11, URZ, URZ ;  /* 0x000000ff0b0a7290 */ /* 0x000fe2000fffe1ff */
[----:B------:R-:W-:Y:S01]  /*5d40*/  @!UP0 UMOV UR4, UR9 ;  /* 0x0000000900048c82 */ /* 0x000fe20008000000 */
[----:B------:R-:W-:Y:S02]  /*5d50*/  UIADD3 UR9, UPT, UPT, -UR6, URZ, URZ ;  /* 0x000000ff06097290 */ /* 0x000fe4000fffe1ff */
[----:B------:R-:W-:Y:S02]  /*5d60*/  @!UP0 USHF.R.U32.HI UR4, URZ, UR41, UR4 ;  /* 0x00000029ff048299 */ /* 0x000fe40008011604 */
[----:B------:R-:W-:Y:S02]  /*5d70*/  UIMAD UR10, UR42, UR10, UR6 ;  /* 0x0000000a2a0a72a4 */ /* 0x000fe4000f8e0206 */
[----:B------:R-:W-:Y:S04]  /*5d80*/  @!UP0 USEL UR4, UR5, UR4, !UP2 ;  /* 0x0000000405048287 */ /* 0x000fe8000d000000 */
[----:B------:R-:W-:Y:S02]  /*5d90*/  @!UP0 UIMAD UR10, UR7, UR10, UR4 ;  /* 0x0000000a070a82a4 */ /* 0x000fe4000f8e0204 */
[----:B------:R-:W-:Y:S02]  /*5da0*/  @!UP0 UIADD3 UR11, UPT, UPT, UR11, -UR4, URZ ;  /* 0x800000040b0b8290 */ /* 0x000fe4000fffe0ff */
[----:B------:R-:W-:Y:S02]  /*5db0*/  UIMAD UR7, UR43, UR8, UR38 ;  /* 0x000000082b0772a4 */ /* 0x000fe4000f8e0226 */
[----:B------:R-:W-:Y:S02]  /*5dc0*/  @!UP0 UIMAD UR6, UR11, UR42, UR5 ;  /* 0x0000002a0b0682a4 */ /* 0x000fe4000f8e0205 */
[----:B------:R-:W-:Y:S01]  /*5dd0*/  UIMAD UR4, UR54, UR9, UR37 ;  /* 0x00000009360472a4 */ /* 0x000fe2000f8e0225 */
[----:B------:R-:W-:Y:S02]  /*5de0*/  @!UP0 UMOV UR5, UR10 ;  /* 0x0000000a00058c82 */ /* 0x000fe40008000000 */
[----:B------:R-:W-:Y:S02]  /*5df0*/  UIMAD UR38, UR5, UR43, UR7 ;  /* 0x0000002b052672a4 */ /* 0x000fe4000f8e0207 */
[----:B------:R-:W-:Y:S11]  /*5e00*/  UIMAD UR37, UR6, UR54, UR4 ;  /* 0x00000036062572a4 */ /* 0x000ff6000f8e0204 */
[----:B------:R-:W-:Y:S01]  /*5e10*/  @!UPT UIADD3 URZ, UPT, UPT, URZ, URZ, URZ ;  /* 0x000000fffffff290 */ /* 0x000fe2000fffe0ff */
.L_x_101:
[----:B------:R-:W-:Y:S01]  /*5e20*/  UISETP.NE.AND UP0, UPT, UR39, 0x1, UPT ;  /* 0x000000012700788c */ /* 0x000fe2000bf05270 */
[----:B------:R-:W-:Y:S01]  /*5e30*/  IADD3 R87, PT, PT, R87, 0x1, RZ ;  /* 0x0000000157577810 */ /* 0x000fe20007ffe0ff */
[----:B------:R-:W-:Y:S02]  /*5e40*/  USHF.L.U32 UR50, UR16, 0x6, URZ ;  /* 0x0000000610327899 */ /* 0x000fe400080006ff */
[----:B------:R-:W-:Y:S07]  /*5e50*/  USHF.L.U32 UR49, UR20, 0x7, URZ ;  /* 0x0000000714317899 */ /* 0x000fee00080006ff */
[----:B------:R-:W2:Y:S01]  /*5e60*/  @!UP0 LDCU.128 UR12, c[0x0][0xb10] ;  /* 0x00016200ff0c87ac */ /* 0x000ea20008000c00 */
[----:B------:R-:W3:Y:S01]  /*5e70*/  @!UP0 LDCU UR5, c[0x0][0xb0c] ;  /* 0x00016180ff0587ac */ /* 0x000ee20008000800 */
[----:B------:R-:W4:Y:S01]  /*5e80*/  @!UP0 LDCU UR10, c[0x0][0xb20] ;  /* 0x00016400ff0a87ac */ /* 0x000f220008000800 */
[----:B--2---:R-:W-:Y:S02]  /*5e90*/  UIMAD.WIDE.U32 UR8, UR38, UR12, URZ ;  /* 0x0000000c260872a5 */ /* 0x004fe4000f8e00ff */
[----:B------:R-:W-:Y:S02]  /*5ea0*/  UIMAD.WIDE.U32 UR6, UR37, UR15, URZ ;  /* 0x0000000f250672a5 */ /* 0x000fe4000f8e00ff */
[----:B------:R-:W-:Y:S03]  /*5eb0*/  @!UP0 UISETP.NE.AND UP1, UPT, UR14, 0x1, UPT ;  /* 0x000000010e00888c */ /* 0x000fe6000bf25270 */
[----:B------:R-:W-:Y:S01]  /*5ec0*/  @!UP0 UMOV UR4, UR9 ;  /* 0x0000000900048c82 */ /* 0x000fe20008000000 */
[----:B---3--:R-:W-:Y:S02]  /*5ed0*/  @!UP0 UISETP.NE.AND UP2, UPT, UR5, 0x1, UPT ;  /* 0x000000010500888c */ /* 0x008fe4000bf45270 */
[----:B------:R-:W-:Y:S01]  /*5ee0*/  @!UP0 USHF.R.U32.HI UR4, URZ, UR13, UR4 ;  /* 0x0000000dff048299 */ /* 0x000fe20008011604 */
[----:B------:R-:W-:Y:S02]  /*5ef0*/  @!UP0 UMOV UR6, UR7 ;  /* 0x0000000700068c82 */ /* 0x000fe40008000000 */
[----:B----4-:R-:W-:Y:S02]  /*5f00*/  @!UP0 USHF.R.U32.HI UR6, URZ, UR10, UR6 ;  /* 0x0000000aff068299 */ /* 0x010fe40008011606 */
[----:B------:R-:W-:Y:S02]  /*5f10*/  @!UP0 USEL UR7, UR38, UR4, !UP2 ;  /* 0x0000000426078287 */ /* 0x000fe4000d000000 */
[----:B------:R-:W-:Y:S04]  /*5f20*/  @!UP0 USEL UR6, UR37, UR6, !UP1 ;  /* 0x0000000625068287 */ /* 0x000fe8000c800000 */
[----:B------:R-:W-:Y:S02]  /*5f30*/  @!UP0 UIADD3 UR4, UPT, UPT, -UR7, UR6, URZ ;  /* 0x0000000607048290 */ /* 0x000fe4000fffe1ff */
[----:B------:R-:W-:Y:S02]  /*5f40*/  @!UP0 UIADD3 UR6, UPT, UPT, UR7, -UR6, URZ ;  /* 0x8000000607068290 */ /* 0x000fe4000fffe0ff */
[----:B------:R-:W-:Y:S02]  /*5f50*/  @!UP0 UIMAD UR38, UR4, UR5, UR38 ;  /* 0x00000005042682a4 */ /* 0x000fe4000f8e0226 */
[----:B------:R-:W-:Y:S02]  /*5f60*/  @!UP0 UIMAD UR37, UR6, UR14, UR37 ;  /* 0x0000000e062582a4 */ /* 0x000fe4000f8e0225 */
[----:B------:R-:W-:Y:S09]  /*5f70*/  ULOP3.LUT UP0, URZ, UR63, 0x1b0, URZ, 0xc0, !UPT ;  /* 0x000001b03fff7892 */ /* 0x000ff2000f80c0ff */
[----:B------:R-:W-:Y:S05]  /*5f80*/  BRA.U !UP0, `(.L_x_102) ;  /* 0x0000000108407547 */ /* 0x000fea000b800000 */
[----:B------:R-:W2:Y:S01]  /*5f90*/  LDCU.64 UR8, c[0x4][0x80] ;  /* 0x01001000ff0877ac */ /* 0x000ea20008000a00 */
[----:B------:R-:W-:Y:S01]  /*5fa0*/  MOV R3, 0x0 ;  /* 0x0000000000037802 */ /* 0x000fe20000000f00 */
[----:B------:R-:W-:Y:S02]  /*5fb0*/  HFMA2 R12, -RZ, RZ, 0, 5.9604644775390625e-08 ;  /* 0x00000001ff0c7431 */ /* 0x000fe400000001ff */
[----:B------:R-:W-:Y:S02]  /*5fc0*/  IMAD.MOV.U32 R8, RZ, RZ, 0x70 ;  /* 0x00000070ff087424 */ /* 0x000fe400078e00ff */
[----:B------:R-:W-:Y:S01]  /*5fd0*/  IMAD.MOV.U32 R13, RZ, RZ, RZ ;  /* 0x000000ffff0d7224 */ /* 0x000fe200078e00ff */
[----:B------:R-:W3:Y:S01]  /*5fe0*/  LDCU.64 UR6, c[0x4][0x88] ;  /* 0x01001100ff0677ac */ /* 0x000ee20008000a00 */
[----:B------:R-:W4:Y:S01]  /*5ff0*/  LDC.64 R2, c[0x4][R3] ;  /* 0x0100000003027b82 */ /* 0x000f220000000a00 */
[----:B------:R-:W1:Y:S01]  /*6000*/  LDCU.64 UR4, c[0x4][0x8] ;  /* 0x01000100ff0477ac */ /* 0x000e620008000a00 */
[----:B--2---:R-:W-:Y:S01]  /*6010*/  MOV R5, UR9 ;  /* 0x0000000900057c02 */ /* 0x004fe20008000f00 */
[----:B------:R-:W-:Y:S01]  /*6020*/  IMAD.U32 R4, RZ, RZ, UR8 ;  /* 0x00000008ff047e24 */ /* 0x000fe2000f8e00ff */
[----:B---3--:R-:W-:Y:S01]  /*6030*/  MOV R7, UR7 ;  /* 0x0000000700077c02 */ /* 0x008fe20008000f00 */
[----:B------:R-:W-:Y:S01]  /*6040*/  IMAD.U32 R6, RZ, RZ, UR6 ;  /* 0x00000006ff067e24 */ /* 0x000fe2000f8e00ff */
[----:B-1----:R-:W-:Y:S01]  /*6050*/  MOV R11, UR5 ;  /* 0x00000005000b7c02 */ /* 0x002fe20008000f00 */
[----:B------:R-:W-:Y:S02]  /*6060*/  IMAD.U32 R10, RZ, RZ, UR4 ;  /* 0x00000004ff0a7e24 */ /* 0x000fe4000f8e00ff */
[----:B------:R-:W-:Y:S07]  /*6070*/  LEPC R20, `(.L_x_102) ;  /* 0x000000001014794e */ /* 0x000fee0000000000 */
[----:B----45:R-:W-:Y:S05]  /*6080*/  CALL.ABS.NOINC R2 ;  /* 0x0000000002007343 */ /* 0x030fea0003c00000 */
.L_x_102:
[----:B------:R-:W-:Y:S01]  /*6090*/  LOP3.LUT P0, RZ, R94, 0x1b0, RZ, 0xc0, !PT ;  /* 0x000001b05eff7812 */ /* 0x000fe2000780c0ff */
[----:B------:R-:W-:Y:S11]  /*60a0*/  BSSY.RECONVERGENT B6, `(.L_x_103) ;  /* 0x0000013000067945 */ /* 0x000ff60003800200 */
[----:B------:R-:W-:Y:S01]  /*60b0*/  @!UPT UIADD3 URZ, UPT, UPT, URZ, URZ, URZ ;  /* 0x000000fffffff290 */ /* 0x000fe2000fffe0ff */
[----:B------:R-:W-:Y:S05]  /*60c0*/  @!P0 BRA `(.L_x_104) ;  /* 0x0000000000408947 */ /* 0x000fea0003800000 */
        /* <DEDUP_REMOVED lines=16> */
.L_x_104:
[----:B------:R-:W-:Y:S05]  /*61d0*/  BSYNC.RECONVERGENT B6 ;  /* 0x0000000000067941 */ /* 0x000fea0003800200 */
.L_x_103:
[----:B------:R-:W-:Y:S01]  /*61e0*/  R2UR UR4, R86 ;  /* 0x00000000560472ca */ /* 0x000fe200000e0000 */
[----:B------:R-:W-:Y:S01]  /*61f0*/  UISETP.NE.U32.AND UP0, UPT, UR60, URZ, UPT ;  /* 0x000000ff3c00728c */ /* 0x000fe2000bf05070 */
[----:B------:R-:W-:Y:S02]  /*6200*/  ISETP.NE.U32.AND P4, PT, R82, RZ, PT ;  /* 0x000000ff5200720c */ /* 0x000fe40003f85070 */
[----:B------:R-:W-:Y:S01]  /*6210*/  ISETP.NE.U32.AND P2, PT, RZ, UR46, PT ;  /* 0x0000002eff007c0c */ /* 0x000fe2000bf45070 */
[----:B------:R-:W-:Y:S01]  /*6220*/  UISETP.NE.AND.EX UP1, UPT, UR61, URZ, UPT, UP0 ;  /* 0x000000ff3d00728c */ /* 0x000fe2000bf25300 */
[----:B------:R-:W-:Y:S01]  /*6230*/  ISETP.NE.AND.EX P4, PT, R83, RZ, PT, P4 ;  /* 0x000000ff5300720c */ /* 0x000fe20003f85340 */
[----:B------:R-:W-:Y:S01]  /*6240*/  UPLOP3.LUT UP0, UPT, UPT, UPT, UPT, 0x40, 0x4 ;  /* 0x000000000004789c */ /* 0x000fe20003f0e870 */
[----:B------:R-:W-:Y:S05]  /*6250*/  ISETP.NE.AND.EX P2, PT, RZ, UR47, PT, P2 ;  /* 0x0000002fff007c0c */ /* 0x000fea000bf45320 */
[----:B------:R-:W-:Y:S06]  /*6260*/  UISETP.NE.AND UP2, UPT, UR4, URZ, UPT ;  /* 0x000000ff0400728c */ /* 0x000fec000bf45270 */
[----:B------:R-:W-:Y:S05]  /*6270*/  PLOP3.LUT P1, PT, PT, PT, UP2, 0x80, 0x8 ;  /* 0x000000000008781c */ /* 0x000fea0003f2f028 */
[----:B------:R-:W-:Y:S06]  /*6280*/  @UP2 UPLOP3.LUT UP0, UPT, UPT, UPT, UP1, 0x80, 0x8 ;  /* 0x000000000008289c */ /* 0x000fec0003f0f010 */
[----:B------:R-:W-:Y:S01]  /*6290*/  PLOP3.LUT P0, PT, PT, PT, UP0, 0x80, 0x8 ;  /* 0x000000000008781c */ /* 0x000fe20003f0f008 */
[----:B------:R-:W-:Y:S01]  /*62a0*/  @!UPT UIADD3 URZ, UPT, UPT, URZ, URZ, URZ ;  /* 0x000000fffffff290 */ /* 0x000fe2000fffe0ff */
[----:B------:R-:W-:Y:S11]  /*62b0*/  BRA.U !UP1, `(.L_x_105) ;  /* 0x00000001093c7547 */ /* 0x000ff6000b800000 */
[----:B------:R-:W-:Y:S01]  /*62c0*/  UISETP.NE.U32.AND UP0, UPT, UR46, URZ, UPT ;  /* 0x000000ff2e00728c */ /* 0x000fe2000bf05070 */
[----:B-1----:R-:W-:Y:S01]  /*62d0*/  HFMA2 R0, -RZ, RZ, 0, 5.9604644775390625e-08 ;  /* 0x00000001ff007431 */ /* 0x002fe200000001ff */
[----:B------:R-:W1:Y:S01]  /*62e0*/  LDCU.64 UR8, c[0x0][0x358] ;  /* 0x00006b00ff0877ac */ /* 0x000e620008000a00 */
[----:B------:R-:W-:Y:S01]  /*62f0*/  IMAD.MOV.U32 R84, RZ, RZ, 0x1 ;  /* 0x00000001ff547424 */ /* 0x000fe200078e00ff */
[----:B------:R-:W-:Y:S06]  /*6300*/  UISETP.NE.AND.EX UP0, UPT, UR47, URZ, UPT, UP0 ;  /* 0x000000ff2f00728c */ /* 0x000fec000bf05300 */
[----:B------:R-:W-:Y:S05]  /*6310*/  PLOP3.LUT P3, PT, PT, PT, UP0, 0x80, 0x8 ;  /* 0x000000000008781c */ /* 0x000fea0003f6f008 */
[----:B------:R-:W2:Y:S01]  /*6320*/  @UP0 LDCU.64 UR4, c[0x0][0x888] ;  /* 0x00011100ff0407ac */ /* 0x000ea20008000a00 */
[----:B------:R-:W-:Y:S07]  /*6330*/  @UP0 UIMAD UR6, UR36, UR60, URZ ;  /* 0x0000003c240602a4 */ /* 0x000fee000f8e02ff */
[----:B------:R-:W-:Y:S01]  /*6340*/  @!P3 PRMT R84, R0, 0x7610, R84 ;  /* 0x000076100054b816 */ /* 0x000fe20000000054 */
[----:B--2---:R-:W-:Y:S06]  /*6350*/  @UP0 UIMAD.WIDE UR4, UR6, 0x4, UR4 ;  /* 0x00000004060408a5 */ /* 0x004fec000f8e0204 */
[----:B------:R-:W-:Y:S01]  /*6360*/  IMAD.U32 R2, RZ, RZ, UR4 ;  /* 0x00000004ff027e24 */ /* 0x000fe2000f8e00ff */
[----:B------:R-:W-:Y:S04]  /*6370*/  MOV R3, UR5 ;  /* 0x0000000500037c02 */ /* 0x000fe80008000f00 */
[----:B------:R-:W2:Y:S01]  /*6380*/  @!UP0 LDCU UR4, c[0x0][0x880] ;  /* 0x00011000ff0487ac */ /* 0x000ea20008000800 */
[----:B-1---5:R3:W5:Y:S02]  /*6390*/  @P3 LDG.E R41, desc[UR8][R2.64] ;  /* 0x0000000802293981 */ /* 0x022764000c1e1900 */
[----:B--23--:R-:W-:Y:S02]  /*63a0*/  @!P3 IMAD.U32 R41, RZ, RZ, UR4 ;  /* 0x00000004ff29be24 */ /* 0x00cfe4000f8e00ff */
.L_x_105:
[----:B------:R-:W-:Y:S05]  /*63b0*/  @!P4 BRA `(.L_x_106) ;  /* 0x000000000024c947 */ /* 0x000fea0003800000 */
[----:B------:R-:W-:Y:S01]  /*63c0*/  ISETP.NE.U32.AND P3, PT, R80, RZ, PT ;  /* 0x000000ff5000720c */ /* 0x000fe20003f65070 */
[----:B------:R-:W2:Y:S03]  /*63d0*/  LDCU.64 UR4, c[0x0][0x358] ;  /* 0x00006b00ff0477ac */ /* 0x000ea60008000a00 */
[----:B------:R-:W-:Y:S11]  /*63e0*/  ISETP.NE.AND.EX P3, PT, R81, RZ, PT, P3 ;  /* 0x000000ff5100720c */ /* 0x000ff60003f65330 */
[----:B------:R-:W-:Y:S02]  /*63f0*/  @!UPT UIADD3 URZ, UPT, UPT, URZ, URZ, URZ ;  /* 0x000000fffffff290 */ /* 0x000fe4000fffe0ff */
[----:B------:R-:W3:Y:S01]  /*6400*/  @P3 LDC.64 R2, c[0x0][0x8a8] ;  /* 0x00022a00ff023b82 */ /* 0x000ee20000000a00 */
[----:B-1----:R-:W-:Y:S04]  /*6410*/  @P3 IMAD R0, R82, UR36, RZ ;  /* 0x0000002452003c24 */ /* 0x002fe8000f8e02ff */
[----:B---3--:R-:W-:Y:S05]  /*6420*/  @P3 IMAD.WIDE R2, R0, 0x4, R2 ;  /* 0x0000000400023825 */ /* 0x008fea00078e0202 */
[----:B--2--5:R2:W5:Y:S02]  /*6430*/  @P3 LDG.E R38, desc[UR4][R2.64] ;  /* 0x0000000402263981 */ /* 0x024564000c1e1900 */
[----:B--2---:R-:W3:Y:S02]  /*6440*/  @!P3 LDC R38, c[0x0][0x8a0] ;  /* 0x00022800ff26bb82 */ /* 0x004ee40000000800 */
.L_x_106:
[----:B-----5:R-:W-:Y:S01]  /*6450*/  FSETP.NEU.AND P4, PT, R41, RZ, PT ;  /* 0x000000ff2900720b */ /* 0x020fe20003f8d000 */
[----:B------:R-:W-:Y:S01]  /*6460*/  BSSY B1, `(.L_x_107) ;  /* 0x0000042000017945 */ /* 0x000fe20003800000 */
[----:B------:R-:W-:Y:S01]  /*6470*/  SEL R5, RZ, 0xffffffff, P2 ;  /* 0xffffffffff057807 */ /* 0x000fe20001000000 */
[----:B------:R-:W-:Y:S01]  /*6480*/  IMAD.MOV.U32 R102, RZ, RZ, 0x1 ;  /* 0x00000001ff667424 */ /* 0x000fe200078e00ff */
[----:B------:R-:W-:Y:S02]  /*6490*/  LOP3.LUT P3, RZ, R84, 0xff, RZ, 0xc0, !PT ;  /* 0x000000ff54ff7812 */ /* 0x000fe4000786c0ff */
[----:B------:R-:W-:Y:S02]  /*64a0*/  CS2R R78, SRZ ;  /* 0x00000000004e7805 */ /* 0x000fe4000001ff00 */
[----:B------:R-:W-:Y:S02]  /*64b0*/  @P1 SEL R4, RZ, 0xffffffff, P4 ;  /* 0xffffffffff041807 */ /* 0x000fe40002000000 */
[----:B------:R-:W-:Y:S02]  /*64c0*/  CS2R R76, SRZ ;  /* 0x00000000004c7805 */ /* 0x000fe4000001ff00 */
[----:B------:R-:W-:Y:S02]  /*64d0*/  LEA R2, R90, UR44, 0x3 ;  /* 0x0000002c5a027c11 */ /* 0x000fe4000f8e18ff */
[----:B------:R-:W-:Y:S02]  /*64e0*/  CS2R R74, SRZ ;  /* 0x00000000004a7805 */ /* 0x000fe4000001ff00 */
[----:B------:R-:W-:Y:S02]  /*64f0*/  @P0 SEL R4, R5, R4, !P3 ;  /* 0x0000000405040207 */ /* 0x000fe40005800000 */
[----:B------:R-:W-:Y:S02]  /*6500*/  CS2R R72, SRZ ;  /* 0x0000000000487805 */ /* 0x000fe4000001ff00 */
[----:B------:R-:W-:Y:S02]  /*6510*/  LEA R100, R36, UR44, 0x3 ;  /* 0x0000002c24647c11 */ /* 0x000fe4000f8e18ff */
[----:B------:R-:W-:Y:S02]  /*6520*/  @P1 LOP3.LUT R4, R4, 0x1, RZ, 0xc0, !PT ;  /* 0x0000000104041812 */ /* 0x000fe400078ec0ff */
[----:B------:R-:W-:Y:S02]  /*6530*/  SHF.L.U32 R3, R92, 0x1f, RZ ;  /* 0x0000001f5c037819 */ /* 0x000fe400000006ff */
[----:B------:R-:W-:Y:S02]  /*6540*/  ISETP.NE.U32.OR P6, PT, R4, 0x1, !P1 ;  /* 0x000000010400780c */ /* 0x000fe40004fc5470 */
[----:B------:R-:W-:Y:S02]  /*6550*/  PLOP3.LUT P2, PT, PT, PT, UP1, 0x80, 0x8 ;  /* 0x000000000008781c */ /* 0x000fe40003f4f018 */
[C---:B------:R-:W-:Y:S02]  /*6560*/  LEA.HI R39, R36.reuse, R36, RZ, 0x1 ;  /* 0x0000002424277211 */ /* 0x040fe400078f08ff */
[----:B------:R-:W-:Y:S02]  /*6570*/  SEL R4, RZ, 0xffffffff, P4 ;  /* 0xffffffffff047807 */ /* 0x000fe40002000000 */
[----:B------:R-:W-:Y:S01]  /*6580*/  P2R R96, PR, RZ, 0x40 ;  /* 0x00000040ff607803 */ /* 0x000fe20000000000 */
[C---:B-1----:R-:W-:Y:S01]  /*6590*/  IMAD.SHL.U32 R0, R39.reuse, 0x40, RZ ;  /* 0x0000004027007824 */ /* 0x042fe200078e00ff */
[----:B------:R-:W-:Y:S03]  /*65a0*/  LOP3.LUT R39, R39, 0xffe, RZ, 0xc0, !PT ;  /* 0x00000ffe27277812 */ /* 0x000fe600078ec0ff */
[----:B------:R-:W-:Y:S02]  /*65b0*/  @P6 SHF.L.U32 R7, R89, 0x1f, RZ ;  /* 0x0000001f59076819 */ /* 0x000fe400000006ff */
[----:B------:R-:W-:Y:S01]  /*65c0*/  @P2 SEL R4, R5, R4, !P3 ;  /* 0x0000000405042207 */ /* 0x000fe20005800000 */
[----:B------:R-:W-:Y:S01]  /*65d0*/  IMAD.IADD R39, R36, 0x1, -R39 ;  /* 0x0000000124277824 */ /* 0x000fe200078e0a27 */
[----:B------:R-:W1:Y:S01]  /*65e0*/  @P6 SYNCS.PHASECHK.TRANS64.TRYWAIT P1, [R2+URZ+0x110], R7 ;  /* 0x00011007020065a7 */ /* 0x000e6200080211ff */
[----:B------:R-:W-:Y:S02]  /*65f0*/  LOP3.LUT R0, R0, 0xffffff80, RZ, 0xc0, !PT ;  /* 0xffffff8000007812 */ /* 0x000fe400078ec0ff */
[----:B------:R-:W-:Y:S03]  /*6600*/  LOP3.LUT R4, R4, 0x1, RZ, 0xc0, !PT ;  /* 0x0000000104047812 */ /* 0x000fe600078ec0ff */
[----:B------:R-:W-:Y:S01]  /*6610*/  IMAD.IADD R0, R37, 0x1, R0 ;  /* 0x0000000125007824 */ /* 0x000fe200078e0200 */
[----:B------:R-:W-:Y:S03]  /*6620*/  ISETP.NE.U32.AND P5, PT, R4, 0x1, PT ;  /* 0x000000010400780c */ /* 0x000fe60003fa5070 */
[----:B------:R-:W-:Y:S01]  /*6630*/  IMAD R39, R39, 0x100000, R0 ;  /* 0x0010000027277824 */ /* 0x000fe200078e0200 */
[----:B------:R-:W-:Y:S01]  /*6640*/  P2R R103, PR, RZ, 0x20 ;  /* 0x00000020ff677803 */ /* 0x000fe20000000000 */
[----:B------:R2:W4:Y:S01]  /*6650*/  SYNCS.PHASECHK.TRANS64.TRYWAIT P0, [R100+URZ+0x160], R3 ;  /* 0x00016003640075a7 */ /* 0x00052200080011ff */
[----:B-1----:R-:W-:Y:S01]  /*6660*/  @P6 SEL R102, RZ, 0x1, !P1 ;  /* 0x00000001ff666807 */ /* 0x002fe20004800000 */
[----:B--2---:R-:W-:Y:S06]  /*6670*/  @!P6 BRA `(.L_x_108) ;  /* 0x000000000080e947 */ /* 0x004fec0003800000 */
[----:B------:R-:W-:Y:S01]  /*6680*/  @P5 IMAD R6, R90, 0x1000, R71 ;  /* 0x000010005a065824 */ /* 0x000fe200078e0247 */
[----:B------:R-:W1:Y:S01]  /*6690*/  S2R R0, SR_CgaCtaId ;  /* 0x0000000000007919 */ /* 0x000e620000008800 */
[----:B------:R-:W-:Y:S01]  /*66a0*/  ISETP.NE.AND P1, PT, R102, RZ, PT ;  /* 0x000000ff6600720c */ /* 0x000fe20003f25270 */
[----:B------:R-:W-:Y:S01]  /*66b0*/  BSSY B0, `(.L_x_109) ;  /* 0x000000b000007945 */ /* 0x000fe20003800000 */
[----:B------:R-:W-:Y:S01]  /*66c0*/  @P5 VIADD R4, R6, UR44 ;  /* 0x0000002c06045c36 */ /* 0x000fe20008000000 */
[----:B------:R-:W-:Y:S02]  /*66d0*/  CS2R R74, SRZ ;  /* 0x00000000004a7805 */ /* 0x000fe4000001ff00 */
[----:B------:R-:W-:Y:S02]  /*66e0*/  CS2R R72, SRZ ;  /* 0x0000000000487805 */ /* 0x000fe4000001ff00 */
[----:B------:R-:W-:Y:S01]  /*66f0*/  CS2R R78, SRZ ;  /* 0x00000000004e7805 */ /* 0x000fe2000001ff00 */
[----:B------:R-:W-:Y:S01]  /*6700*/  @P5 IMAD R4, R93, -0x10, R4 ;  /* 0xfffffff05d045824 */ /* 0x000fe200078e0204 */
[----:B------:R-:W-:Y:S04]  /*6710*/  CS2R R76, SRZ ;  /* 0x00000000004c7805 */ /* 0x000fe8000001ff00 */
[----:B------:R-:W-:Y:S05]  /*6720*/  @P1 BRA `(.L_x_110) ;  /* 0x00000000000c1947 */ /* 0x000fea0003800000 */
[----:B------:R-:W-:Y:S04]  /*6730*/  SHF.L.U32 R5, R89, 0x1f, RZ ;  /* 0x0000001f59057819 */ /* 0x000fe800000006ff */
[----:B------:R-:W2:Y:S02]  /*6740*/  SYNCS.PHASECHK.TRANS64.TRYWAIT P1, [R2+URZ+0x110], R5 ;  /* 0x00011005020075a7 */ /* 0x000ea400080211ff */
[----:B--2---:R-:W-:Y:S05]  /*6750*/  @!P1 BRA `(.L_x_111) ;  /* 0x00000028002c9947 */ /* 0x004fea0003800000 */
.L_x_110:
[----:B------:R-:W-:Y:S05]  /*6760*/  BSYNC B0 ;  /* 0x0000000000007941 */ /* 0x000fea0003800000 */
.L_x_109:
[----:B------:R-:W-:Y:S01]  /*6770*/  ISETP.NE.AND P1, PT, R103, RZ, PT ;  /* 0x000000ff6700720c */ /* 0x000fe20003f25270 */
[----:B--2---:R-:W-:Y:S02]  /*6780*/  VIADD R5, R2, 0x120 ;  /* 0x0000012002057836 */ /* 0x004fe40000000000 */
[----:B------:R-:W-:Y:S03]  /*6790*/  VIADD R90, R90, 0x1 ;  /* 0x000000015a5a7836 */ /* 0x000fe60000000000 */
[----:B-1----:R-:W-:Y:S07]  /*67a0*/  PRMT R0, R0, 0x654, R5 ;  /* 0x0000065400007816 */ /* 0x002fee0000000005 */
[----:B------:R1:W2:Y:S04]  /*67b0*/  @P1 LDS.128 R72, [R6+UR44+0x200] ;  /* 0x0002002c06481984 */ /* 0x0002a80008000c00 */
[----:B------:R1:W1:Y:S01]  /*67c0*/  @P1 LDS.128 R76, [R4+0x210] ;  /* 0x00021000044c1984 */ /* 0x0002620000000c00 */
[C---:B------:R-:W-:Y:S01]  /*67d0*/  ISETP.NE.AND P1, PT, R90.reuse, 0x2, PT ;  /* 0x000000025a00780c */ /* 0x040fe20003f25270 */
[----:B------:R-:W-:Y:S01]  /*67e0*/  @!PT LDS RZ, [RZ] ;  /* 0x00000000fffff984 */ /* 0x000fe20000000800 */
[----:B------:R-:W-:Y:S01]  /*67f0*/  @!PT LDS RZ, [RZ] ;  /* 0x00000000fffff984 */ /* 0x000fe20000000800 */
[----:B------:R-:W-:Y:S01]  /*6800*/  @!PT LDS RZ, [RZ] ;  /* 0x00000000fffff984 */ /* 0x000fe20000000800 */
[----:B------:R-:W-:Y:S01]  /*6810*/  @!PT LDS RZ, [RZ] ;  /* 0x00000000fffff984 */ /* 0x000fe20000000800 */
[----:B------:R5:W-:Y:S06]  /*6820*/  MEMBAR.ALL.CTA ;  /* 0x0000000000007992 */ /* 0x000bec0000008000 */
[----:B-----5:R-:W5:Y:S01]  /*6830*/  FENCE.VIEW.ASYNC.S ;  /* 0x00000000000073c6 */ /* 0x020f620000000000 */
[----:B------:R-:W-:Y:S01]  /*6840*/  SEL R90, R90, RZ, P1 ;  /* 0x000000ff5a5a7207 */ /* 0x000fe20000800000 */
[----:B-----5:R5:W-:Y:S02]  /*6850*/  SYNCS.ARRIVE.TRANS64.RED.A1T0 RZ, [R0+URZ], RZ ;  /* 0x000000ff00ff79a7 */ /* 0x020be400081004ff */
[----:B-----5:R-:W-:Y:S04]  /*6860*/  SEL R0, RZ, 0x1, P1 ;  /* 0x00000001ff007807 */ /* 0x020fe80000800000 */
[----:B--2---:R-:W-:Y:S02]  /*6870*/  LOP3.LUT R89, R89, R0, RZ, 0x3c, !PT ;  /* 0x0000000059597212 */ /* 0x004fe400078e3cff */
.L_x_108:
[----:B------:R-:W-:Y:S05]  /*6880*/  BSYNC B1 ;  /* 0x0000000000017941 */ /* 0x000fea0003800000 */
.L_x_107:
[----:B------:R-:W-:Y:S04]  /*6890*/  SHF.R.U32.HI R0, RZ, 0x15, R39 ;  /* 0x00000015ff007819 */ /* 0x000fe80000011627 */
[----:B------:R-:W-:Y:S01]  /*68a0*/  LOP3.LUT P1, RZ, R0, 0x3, R85, 0x48, !PT ;  /* 0x0000000300ff7812 */ /* 0x000fe20007824855 */
[----:B------:R-:W-:Y:S01]  /*68b0*/  @!UPT UIADD3 URZ, UPT, UPT, URZ, URZ, URZ ;  /* 0x000000fffffff290 */ /* 0x000fe2000fffe0ff */
[----:B----4-:R-:W-:Y:S11]  /*68c0*/  @P0 BRA `(.L_x_112) ;  /* 0x0000000000080947 */ /* 0x010ff60003800000 */
[----:B------:R-:W2:Y:S02]  /*68d0*/  SYNCS.PHASECHK.TRANS64.TRYWAIT P0, [R100+URZ+0x160], R3 ;  /* 0x00016003640075a7 */ /* 0x000ea400080011ff */
[----:B--2---:R-:W-:Y:S05]  /*68e0*/  @!P0 BRA `(.L_x_113) ;  /* 0x0000002400dc8947 */ /* 0x004fea0003800000 */
.L_x_112:
[----:B------:R-:W-:Y:S05]  /*68f0*/  @!P1 BRA `(.L_x_114) ;  /* 0x0000000000409947 */ /* 0x000fea0003800000 */
[----:B------:R-:W4:Y:S01]  /*6900*/  LDCU.64 UR8, c[0x4][0x70] ;  /* 0x01000e00ff0877ac */ /* 0x000f220008000a00 */
[----:B--2---:R-:W-:Y:S01]  /*6910*/  MOV R3, 0x0 ;  /* 0x0000000000037802 */ /* 0x004fe20000000f00 */
[----:B------:R-:W-:Y:S02]  /*6920*/  HFMA2 R12, -RZ, RZ, 0, 5.9604644775390625e-08 ;  /* 0x00000001ff0c7431 */ /* 0x000fe400000001ff */
[----:B------:R-:W-:Y:S02]  /*6930*/  IMAD.MOV.U32 R8, RZ, RZ, 0x192 ;  /* 0x00000192ff087424 */ /* 0x000fe400078e00ff */
[----:B------:R-:W-:Y:S01]  /*6940*/  IMAD.MOV.U32 R13, RZ, RZ, RZ ;  /* 0x000000ffff0d7224 */ /* 0x000fe200078e00ff */
[----:B------:R-:W2:Y:S01]  /*6950*/  LDCU.64 UR6, c[0x4][0x78] ;  /* 0x01000f00ff0677ac */ /* 0x000ea20008000a00 */
[----:B------:R-:W3:Y:S01]  /*6960*/  LDC.64 R2, c[0x4][R3] ;  /* 0x0100000003027b82 */ /* 0x000ee20000000a00 */
[----:B------:R-:W5:Y:S01]  /*6970*/  LDCU.64 UR4, c[0x4][0x10] ;  /* 0x01000200ff0477ac */ /* 0x000f620008000a00 */
[----:B----4-:R-:W-:Y:S01]  /*6980*/  MOV R5, UR9 ;  /* 0x0000000900057c02 */ /* 0x010fe20008000f00 */
[----:B-1----:R-:W-:Y:S01]  /*6990*/  IMAD.U32 R4, RZ, RZ, UR8 ;  /* 0x00000008ff047e24 */ /* 0x002fe2000f8e00ff */
[----:B--2---:R-:W-:Y:S01]  /*69a0*/  MOV R7, UR7 ;  /* 0x0000000700077c02 */ /* 0x004fe20008000f00 */
[----:B------:R-:W-:Y:S01]  /*69b0*/  IMAD.U32 R6, RZ, RZ, UR6 ;  /* 0x00000006ff067e24 */ /* 0x000fe2000f8e00ff */
[----:B-----5:R-:W-:Y:S01]  /*69c0*/  MOV R11, UR5 ;  /* 0x00000005000b7c02 */ /* 0x020fe20008000f00 */
[----:B------:R-:W-:Y:S02]  /*69d0*/  IMAD.U32 R10, RZ, RZ, UR4 ;  /* 0x00000004ff0a7e24 */ /* 0x000fe4000f8e00ff */
[----:B------:R-:W-:Y:S07]  /*69e0*/  LEPC R20, `(.L_x_114) ;  /* 0x000000001014794e */ /* 0x000fee0000000000 */
[----:B---3--:R-:W-:Y:S05]  /*69f0*/  CALL.ABS.NOINC R2 ;  /* 0x0000000002007343 */ /* 0x008fea0003c00000 */
.L_x_114:
[-C--:B------:R-:W-:Y:S01]  /*6a00*/  F2FP.F16.E5M2.UNPACK_B R42, R72.reuse ;  /* 0x00000048ff2a723e */ /* 0x080fe200020004ff */
[----:B------:R-:W-:Y:S05]  /*6a10*/  WARPSYNC.ALL ;  /* 0x0000000000007948 */ /* 0x000fea0003800000 */
[----:B------:R-:W-:Y:S01]  /*6a20*/  R2UR UR4, R39 ;  /* 0x00000000270472ca */ /* 0x000fe200000e0000 */
[--C-:B------:R-:W-:Y:S01]  /*6a30*/  HADD2.F32 R40, -RZ, R42.reuse.H0_H0 ;  /* 0x2000002aff287230 */ /* 0x100fe20000004100 */
[----:B------:R-:W-:Y:S01]  /*6a40*/  F2FP.F16.E5M2.UNPACK_B R43, R72.H1 ;  /* 0x00000048ff2b723e */ /* 0x000fe200030004ff */
[----:B------:R-:W-:Y:S01]  /*6a50*/  HADD2.F32 R42, -RZ, R42.H1_H1 ;  /* 0x3000002aff2a7230 */ /* 0x000fe20000004100 */
[-C--:B------:R-:W-:Y:S01]  /*6a60*/  F2FP.F16.E5M2.UNPACK_B R45, R73.reuse ;  /* 0x00000049ff2d723e */ /* 0x080fe200020004ff */
[----:B------:R-:W-:Y:S01]  /*6a70*/  BSSY.RECONVERGENT B0, `(.L_x_115) ;  /* 0x0000099000007945 */ /* 0x000fe20003800200 */
[----:B------:R-:W-:Y:S01]  /*6a80*/  F2FP.F16.E5M2.UNPACK_B R47, R73.H1 ;  /* 0x00000049ff2f723e */ /* 0x000fe200030004ff */
[--C-:B------:R-:W-:Y:S01]  /*6a90*/  HADD2.F32 R44, -RZ, R43.reuse.H0_H0 ;  /* 0x2000002bff2c7230 */ /* 0x100fe20000004100 */
[-C--:B------:R-:W-:Y:S01]  /*6aa0*/  F2FP.F16.E5M2.UNPACK_B R49, R74.reuse ;  /* 0x0000004aff31723e */ /* 0x080fe200020004ff */
[----:B------:R-:W-:Y:S01]  /*6ab0*/  HADD2.F32 R46, -RZ, R43.H1_H1 ;  /* 0x3000002bff2e7230 */ /* 0x000fe20000004100 */
[----:B------:R-:W-:Y:S01]  /*6ac0*/  F2FP.F16.E5M2.UNPACK_B R51, R74.H1 ;  /* 0x0000004aff33723e */ /* 0x000fe200030004ff */
[--C-:B------:R-:W-:Y:S01]  /*6ad0*/  HADD2.F32 R43, -RZ, R45.reuse.H0_H0 ;  /* 0x2000002dff2b7230 */ /* 0x100fe20000004100 */
[-C--:B------:R-:W-:Y:S01]  /*6ae0*/  F2FP.F16.E5M2.UNPACK_B R53, R75.reuse ;  /* 0x0000004bff35723e */ /* 0x080fe200020004ff */
[----:B-1----:R-:W-:Y:S01]  /*6af0*/  LDTM.16dp32bit_t0_t15.x32 R4, tmem[UR4] ;  /* 0x00000004000479ee */ /* 0x002fe20008a80000 */
[----:B------:R-:W3:Y:S01]  /*6b00*/  LDTM.16dp32bit_t16_t31.x32 R4, tmem[UR4+0x20] ;  /* 0x00002004000479ee */ /* 0x000ee20008aa0000 */
[----:B------:R-:W-:Y:S01]  /*6b10*/  ISETP.NE.AND P6, PT, R96, RZ, PT ;  /* 0x000000ff6000720c */ /* 0x000fe20003fc5270 */
[----:B------:R-:W-:Y:S01]  /*6b20*/  HADD2.F32 R48, -RZ, R45.H1_H1 ;  /* 0x3000002dff307230 */ /* 0x000fe20000004100 */
[----:B------:R-:W-:Y:S01]  /*6b30*/  IADD3 R109, PT, PT, R71, UR44, RZ ;  /* 0x0000002c476d7c10 */ /* 0x000fe2000fffe0ff */
[----:B------:R-:W-:Y:S01]  /*6b40*/  HADD2.F32 R52, -RZ, R49.H1_H1 ;  /* 0x30000031ff347230 */ /* 0x000fe20000004100 */
[----:B------:R-:W-:Y:S01]  /*6b50*/  SHF.L.U32 R108, R88, 0x4, RZ ;  /* 0x00000004586c7819 */ /* 0x000fe200000006ff */
[----:B------:R-:W-:Y:S01]  /*6b60*/  HADD2.F32 R56, -RZ, R53.H1_H1 ;  /* 0x30000035ff387230 */ /* 0x000fe20000004100 */
[----:B------:R-:W-:Y:S01]  /*6b70*/  F2FP.F16.E5M2.UNPACK_B R55, R75.H1 ;  /* 0x0000004bff37723e */ /* 0x000fe200030004ff */
[--C-:B------:R-:W-:Y:S01]  /*6b80*/  HADD2.F32 R45, -RZ, R47.reuse.H0_H0 ;  /* 0x2000002fff2d7230 */ /* 0x100fe20000004100 */
[----:B------:R-:W-:Y:S01]  /*6b90*/  IADD3 R101, PT, PT, R109, R108, RZ ;  /* 0x0000006c6d657210 */ /* 0x000fe20007ffe0ff */
[----:B------:R-:W-:Y:S01]  /*6ba0*/  HADD2.F32 R50, -RZ, R47.H1_H1 ;  /* 0x3000002fff327230 */ /* 0x000fe20000004100 */
[-C--:B------:R-:W-:Y:S01]  /*6bb0*/  F2FP.F16.E5M2.UNPACK_B R57, R76.reuse ;  /* 0x0000004cff39723e */ /* 0x080fe200020004ff */
[----:B------:R-:W-:Y:S01]  /*6bc0*/  HADD2.F32 R47, -RZ, R49.H0_H0 ;  /* 0x20000031ff2f7230 */ /* 0x000fe20000004100 */
[----:B------:R-:W-:Y:S01]  /*6bd0*/  F2FP.F16.E5M2.UNPACK_B R59, R76.H1 ;  /* 0x0000004cff3b723e */ /* 0x000fe200030004ff */
[----:B------:R-:W-:Y:S01]  /*6be0*/  HADD2.F32 R49, -RZ, R51.H0_H0 ;  /* 0x20000033ff317230 */ /* 0x000fe20000004100 */
[-C--:B------:R-:W-:Y:S01]  /*6bf0*/  F2FP.F16.E5M2.UNPACK_B R61, R77.reuse ;  /* 0x0000004dff3d723e */ /* 0x080fe200020004ff */
[----:B------:R-:W-:Y:S01]  /*6c00*/  HADD2.F32 R60, -RZ, R57.H1_H1 ;  /* 0x30000039ff3c7230 */ /* 0x000fe20000004100 */
[----:B------:R-:W-:Y:S01]  /*6c10*/  F2FP.F16.E5M2.UNPACK_B R63, R77.H1 ;  /* 0x0000004dff3f723e */ /* 0x000fe200030004ff */
[----:B------:R-:W-:Y:S01]  /*6c20*/  HADD2.F32 R54, -RZ, R51.H1_H1 ;  /* 0x30000033ff367230 */ /* 0x000fe20000004100 */
[-C--:B------:R-:W-:Y:S01]  /*6c30*/  F2FP.F16.E5M2.UNPACK_B R65, R78.reuse ;  /* 0x0000004eff41723e */ /* 0x080fe200020004ff */
[----:B------:R-:W-:Y:S01]  /*6c40*/  HADD2.F32 R51, -RZ, R53.H0_H0 ;  /* 0x20000035ff337230 */ /* 0x000fe20000004100 */
[----:B------:R-:W-:Y:S01]  /*6c50*/  F2FP.F16.E5M2.UNPACK_B R67, R78.H1 ;  /* 0x0000004eff43723e */ /* 0x000fe200030004ff */
[----:B------:R-:W-:Y:S01]  /*6c60*/  HADD2.F32 R64, -RZ, R61.H1_H1 ;  /* 0x3000003dff407230 */ /* 0x000fe20000004100 */
[----:B------:R-:W-:Y:S01]  /*6c70*/  ISETP.NE.AND P0, PT, R95, RZ, PT ;  /* 0x000000ff5f00720c */ /* 0x000fe20003f05270 */
[C---:B---3--:R-:W-:Y:S01]  /*6c80*/  FMUL R0, R38.reuse, R4 ;  /* 0x0000000426007220 */ /* 0x048fe20000400000 */
[C---:B------:R-:W-:Y:S01]  /*6c90*/  FMUL R2, R38.reuse, R5 ;  /* 0x0000000526027220 */ /* 0x040fe20000400000 */
[C---:B------:R-:W-:Y:S01]  /*6ca0*/  FMUL R4, R38.reuse, R8 ;  /* 0x0000000826047220 */ /* 0x040fe20000400000 */
[C---:B------:R-:W-:Y:S01]  /*6cb0*/  FMUL R5, R38.reuse, R9 ;  /* 0x0000000926057220 */ /* 0x040fe20000400000 */
[C---:B------:R-:W-:Y:S01]  /*6cc0*/  FFMA R0, R41.reuse, R40, R0 ;  /* 0x0000002829007223 */ /* 0x040fe20000000000 */
[C---:B------:R-:W-:Y:S01]  /*6cd0*/  FFMA R2, R41.reuse, R42, R2 ;  /* 0x0000002a29027223 */ /* 0x040fe20000000002 */
[C---:B------:R-:W-:Y:S01]  /*6ce0*/  FMUL R8, R38.reuse, R12 ;  /* 0x0000000c26087220 */ /* 0x040fe20000400000 */
[C---:B------:R-:W-:Y:S01]  /*6cf0*/  FMUL R9, R38.reuse, R13 ;  /* 0x0000000d26097220 */ /* 0x040fe20000400000 */
[C---:B------:R-:W-:Y:S01]  /*6d00*/  FMUL R12, R38.reuse, R16 ;  /* 0x00000010260c7220 */ /* 0x040fe20000400000 */
[C---:B------:R-:W-:Y:S01]  /*6d10*/  FMUL R13, R38.reuse, R17 ;  /* 0x00000011260d7220 */ /* 0x040fe20000400000 */
[C---:B------:R-:W-:Y:S01]  /*6d20*/  FMUL R16, R38.reuse, R20 ;  /* 0x0000001426107220 */ /* 0x040fe20000400000 */
[C---:B------:R-:W-:Y:S01]  /*6d30*/  FMUL R17, R38.reuse, R21 ;  /* 0x0000001526117220 */ /* 0x040fe20000400000 */
[C---:B------:R-:W-:Y:S01]  /*6d40*/  FMUL R20, R38.reuse, R24 ;  /* 0x0000001826147220 */ /* 0x040fe20000400000 */
[C---:B------:R-:W-:Y:S01]  /*6d50*/  FMUL R21, R38.reuse, R25 ;  /* 0x0000001926157220 */ /* 0x040fe20000400000 */
[----:B------:R-:W-:Y:S02]  /*6d60*/  HADD2.F32 R68, -RZ, R65.H1_H1 ;  /* 0x30000041ff447230 */ /* 0x000fe40000004100 */
[C---:B------:R-:W-:Y:S01]  /*6d70*/  FMUL R24, R38.reuse, R28 ;  /* 0x0000001c26187220 */ /* 0x040fe20000400000 */
[C---:B------:R-:W-:Y:S01]  /*6d80*/  FMUL R25, R38.reuse, R29 ;  /* 0x0000001d26197220 */ /* 0x040fe20000400000 */
[C---:B------:R-:W-:Y:S01]  /*6d90*/  FMUL R28, R38.reuse, R32 ;  /* 0x00000020261c7220 */ /* 0x040fe20000400000 */
[C---:B------:R-:W-:Y:S01]  /*6da0*/  FMUL R29, R38.reuse, R33 ;  /* 0x00000021261d7220 */ /* 0x040fe20000400000 */
[C---:B--2---:R-:W-:Y:S01]  /*6db0*/  FMUL R3, R38.reuse, R6 ;  /* 0x0000000626037220 */ /* 0x044fe20000400000 */
[C---:B------:R-:W-:Y:S01]  /*6dc0*/  FMUL R7, R38.reuse, R7 ;  /* 0x0000000726077220 */ /* 0x040fe20000400000 */
[C---:B------:R-:W-:Y:S01]  /*6dd0*/  FMUL R6, R38.reuse, R10 ;  /* 0x0000000a26067220 */ /* 0x040fe20000400000 */
[C---:B------:R-:W-:Y:S01]  /*6de0*/  FMUL R11, R38.reuse, R11 ;  /* 0x0000000b260b7220 */ /* 0x040fe20000400000 */
[C---:B------:R-:W-:Y:S01]  /*6df0*/  FFMA R3, R41.reuse, R44, R3 ;  /* 0x0000002c29037223 */ /* 0x040fe20000000003 */
[C---:B------:R-:W-:Y:S01]  /*6e00*/  FFMA R7, R41.reuse, R46, R7 ;  /* 0x0000002e29077223 */ /* 0x040fe20000000007 */
[C---:B------:R-:W-:Y:S01]  /*6e10*/  FFMA R4, R41.reuse, R43, R4 ;  /* 0x0000002b29047223 */ /* 0x040fe20000000004 */
[----:B------:R-:W-:Y:S01]  /*6e20*/  F2FP.F16.E5M2.UNPACK_B R40, R79 ;  /* 0x0000004fff28723e */ /* 0x000fe200020004ff */
[C---:B------:R-:W-:Y:S01]  /*6e30*/  FFMA R5, R41.reuse, R48, R5 ;  /* 0x0000003029057223 */ /* 0x040fe20000000005 */
[C---:B------:R-:W-:Y:S01]  /*6e40*/  FFMA R6, R41.reuse, R45, R6 ;  /* 0x0000002d29067223 */ /* 0x040fe20000000006 */
[----:B------:R-:W-:Y:S01]  /*6e50*/  F2FP.F16.E5M2.UNPACK_B R42, R79.H1 ;  /* 0x0000004fff2a723e */ /* 0x000fe200030004ff */
[C---:B------:R-:W-:Y:S01]  /*6e60*/  FFMA R11, R41.reuse, R50, R11 ;  /* 0x00000032290b7223 */ /* 0x040fe2000000000b */
[----:B------:R-:W-:Y:S01]  /*6e70*/  FFMA R8, R41, R47, R8 ;  /* 0x0000002f29087223 */ /* 0x000fe20000000008 */
[----:B------:R-:W-:Y:S01]  /*6e80*/  F2FP.SATFINITE.E5M2.F32.PACK_AB_MERGE_C R97, R7, R3, RZ ;  /* 0x000000030761723e */ /* 0x000fe200048060ff */
[C---:B------:R-:W-:Y:S01]  /*6e90*/  FFMA R9, R41.reuse, R52, R9 ;  /* 0x0000003429097223 */ /* 0x040fe20000000009 */
[----:B------:R-:W-:Y:S01]  /*6ea0*/  FMUL R10, R38, R14 ;  /* 0x0000000e260a7220 */ /* 0x000fe20000400000 */
[----:B------:R-:W-:Y:S01]  /*6eb0*/  LEA R109, R90, UR44, 0x3 ;  /* 0x0000002c5a6d7c11 */ /* 0x000fe2000f8e18ff */
[----:B------:R-:W-:Y:S01]  /*6ec0*/  FMUL R15, R38, R15 ;  /* 0x0000000f260f7220 */ /* 0x000fe20000400000 */
[--C-:B------:R-:W-:Y:S01]  /*6ed0*/  HADD2.F32 R53, -RZ, R55.reuse.H0_H0 ;  /* 0x20000037ff357230 */ /* 0x100fe20000004100 */
[----:B------:R-:W-:Y:S01]  /*6ee0*/  F2FP.SATFINITE.E5M2.F32.PACK_AB_MERGE_C R96, R2, R0, R97 ;  /* 0x000000000260723e */ /* 0x000fe20004806061 */
[----:B------:R-:W-:Y:S01]  /*6ef0*/  FFMA R10, R41, R49, R10 ;  /* 0x00000031290a7223 */ /* 0x000fe2000000000a */
[----:B------:R-:W-:Y:S01]  /*6f00*/  F2FP.SATFINITE.E5M2.F32.PACK_AB_MERGE_C R97, R11, R6, RZ ;  /* 0x000000060b61723e */ /* 0x000fe200048060ff */
[C---:B------:R-:W-:Y:S01]  /*6f10*/  FFMA R15, R41.reuse, R54, R15 ;  /* 0x00000036290f7223 */ /* 0x040fe2000000000f */
[C---:B------:R-:W-:Y:S01]  /*6f20*/  FFMA R12, R41.reuse, R51, R12 ;  /* 0x00000033290c7223 */ /* 0x040fe2000000000c */
[----:B------:R-:W-:Y:S01]  /*6f30*/  FFMA R13, R41, R56, R13 ;  /* 0x00000038290d7223 */ /* 0x000fe2000000000d */
[----:B------:R-:W-:Y:S01]  /*6f40*/  F2FP.SATFINITE.E5M2.F32.PACK_AB_MERGE_C R97, R5, R4, R97 ;  /* 0x000000040561723e */ /* 0x000fe20004806061 */
[----:B------:R-:W-:Y:S01]  /*6f50*/  HADD2.F32 R58, -RZ, R55.H1_H1 ;  /* 0x30000037ff3a7230 */ /* 0x000fe20000004100 */
[----:B------:R-:W-:Y:S01]  /*6f60*/  F2FP.SATFINITE.E5M2.F32.PACK_AB_MERGE_C R98, R15, R10, RZ ;  /* 0x0000000a0f62723e */ /* 0x000fe200048060ff */
[----:B------:R-:W-:Y:S02]  /*6f70*/  HADD2.F32 R55, -RZ, R57.H0_H0 ;  /* 0x20000039ff377230 */ /* 0x000fe40000004100 */
[C---:B------:R-:W-:Y:S01]  /*6f80*/  FMUL R14, R38.reuse, R18 ;  /* 0x00000012260e7220 */ /* 0x040fe20000400000 */
[C---:B------:R-:W-:Y:S01]  /*6f90*/  FMUL R19, R38.reuse, R19 ;  /* 0x0000001326137220 */ /* 0x040fe20000400000 */
[--C-:B------:R-:W-:Y:S02]  /*6fa0*/  HADD2.F32 R57, -RZ, R59.reuse.H0_H0 ;  /* 0x2000003bff397230 */ /* 0x100fe40000004100 */
[C---:B------:R-:W-:Y:S01]  /*6fb0*/  FMUL R18, R38.reuse, R22 ;  /* 0x0000001626127220 */ /* 0x040fe20000400000 */
[C---:B------:R-:W-:Y:S01]  /*6fc0*/  FFMA R14, R41.reuse, R53, R14 ;  /* 0x00000035290e7223 */ /* 0x040fe2000000000e */
[----:B------:R-:W-:Y:S02]  /*6fd0*/  HADD2.F32 R62, -RZ, R59.H1_H1 ;  /* 0x3000003bff3e7230 */ /* 0x000fe40000004100 */
[C---:B------:R-:W-:Y:S01]  /*6fe0*/  FFMA R19, R41.reuse, R58, R19 ;  /* 0x0000003a29137223 */ /* 0x040fe20000000013 */
[----:B------:R-:W-:Y:S02]  /*6ff0*/  HADD2.F32 R59, -RZ, R61.H0_H0 ;  /* 0x2000003dff3b7230 */ /* 0x000fe40000004100 */
[C---:B------:R-:W-:Y:S01]  /*7000*/  FMUL R23, R38.reuse, R23 ;  /* 0x0000001726177220 */ /* 0x040fe20000400000 */
[C---:B------:R-:W-:Y:S01]  /*7010*/  FFMA R16, R41.reuse, R55, R16 ;  /* 0x0000003729107223 */ /* 0x040fe20000000010 */
[C---:B------:R-:W-:Y:S01]  /*7020*/  FFMA R17, R41.reuse, R60, R17 ;  /* 0x0000003c29117223 */ /* 0x040fe20000000011 */
[--C-:B------:R-:W-:Y:S02]  /*7030*/  HADD2.F32 R61, -RZ, R63.reuse.H0_H0 ;  /* 0x2000003fff3d7230 */ /* 0x100fe40000004100 */
[C---:B------:R-:W-:Y:S01]  /*7040*/  FFMA R18, R41.reuse, R57, R18 ;  /* 0x0000003929127223 */ /* 0x040fe20000000012 */
[----:B------:R-:W-:Y:S02]  /*7050*/  HADD2.F32 R66, -RZ, R63.H1_H1 ;  /* 0x3000003fff427230 */ /* 0x000fe40000004100 */
[C---:B------:R-:W-:Y:S01]  /*7060*/  FMUL R22, R38.reuse, R26 ;  /* 0x0000001a26167220 */ /* 0x040fe20000400000 */
[----:B------:R-:W-:Y:S02]  /*7070*/  HADD2.F32 R63, -RZ, R65.H0_H0 ;  /* 0x20000041ff3f7230 */ /* 0x000fe40000004100 */
[C---:B------:R-:W-:Y:S01]  /*7080*/  FFMA R23, R41.reuse, R62, R23 ;  /* 0x0000003e29177223 */ /* 0x040fe20000000017 */
[C---:B------:R-:W-:Y:S01]  /*7090*/  FMUL R27, R38.reuse, R27 ;  /* 0x0000001b261b7220 */ /* 0x040fe20000400000 */
[C---:B------:R-:W-:Y:S01]  /*70a0*/  FFMA R20, R41.reuse, R59, R20 ;  /* 0x0000003b29147223 */ /* 0x040fe20000000014 */
[C---:B------:R-:W-:Y:S01]  /*70b0*/  FFMA R21, R41.reuse, R64, R21 ;  /* 0x0000004029157223 */ /* 0x040fe20000000015 */
[--C-:B------:R-:W-:Y:S02]  /*70c0*/  HADD2.F32 R65, -RZ, R67.reuse.H0_H0 ;  /* 0x20000043ff417230 */ /* 0x100fe40000004100 */
[C---:B------:R-:W-:Y:S01]  /*70d0*/  FFMA R22, R41.reuse, R61, R22 ;  /* 0x0000003d29167223 */ /* 0x040fe20000000016 */
[----:B------:R-:W-:Y:S02]  /*70e0*/  HADD2.F32 R70, -RZ, R67.H1_H1 ;  /* 0x30000043ff467230 */ /* 0x000fe40000004100 */
[C---:B------:R-:W-:Y:S01]  /*70f0*/  FMUL R26, R38.reuse, R30 ;  /* 0x0000001e261a7220 */ /* 0x040fe20000400000 */
[--C-:B------:R-:W-:Y:S02]  /*7100*/  HADD2.F32 R67, -RZ, R40.reuse.H0_H0 ;  /* 0x20000028ff437230 */ /* 0x100fe40000004100 */
[C---:B------:R-:W-:Y:S01]  /*7110*/  FFMA R27, R41.reuse, R66, R27 ;  /* 0x00000042291b7223 */ /* 0x040fe2000000001b */
[C---:B------:R-:W-:Y:S01]  /*7120*/  FMUL R31, R38.reuse, R31 ;  /* 0x0000001f261f7220 */ /* 0x040fe20000400000 */
[C---:B------:R-:W-:Y:S01]  /*7130*/  FFMA R24, R41.reuse, R63, R24 ;  /* 0x0000003f29187223 */ /* 0x040fe20000000018 */
[----:B------:R-:W-:Y:S02]  /*7140*/  HADD2.F32 R40, -RZ, R40.H1_H1 ;  /* 0x30000028ff287230 */ /* 0x000fe40000004100 */
[C---:B------:R-:W-:Y:S01]  /*7150*/  FFMA R25, R41.reuse, R68, R25 ;  /* 0x0000004429197223 */ /* 0x040fe20000000019 */
[--C-:B------:R-:W-:Y:S02]  /*7160*/  HADD2.F32 R69, -RZ, R42.reuse.H0_H0 ;  /* 0x2000002aff457230 */ /* 0x100fe40000004100 */
[C---:B------:R-:W-:Y:S01]  /*7170*/  FFMA R26, R41.reuse, R65, R26 ;  /* 0x00000041291a7223 */ /* 0x040fe2000000001a */
[----:B------:R-:W-:Y:S02]  /*7180*/  HADD2.F32 R42, -RZ, R42.H1_H1 ;  /* 0x3000002aff2a7230 */ /* 0x000fe40000004100 */
[C---:B------:R-:W-:Y:S01]  /*7190*/  FMUL R30, R38.reuse, R34 ;  /* 0x00000022261e7220 */ /* 0x040fe20000400000 */
[----:B------:R-:W-:Y:S01]  /*71a0*/  FFMA R31, R41, R70, R31 ;  /* 0x00000046291f7223 */ /* 0x000fe2000000001f */
[----:B------:R-:W-:Y:S01]  /*71b0*/  FMUL R35, R38, R35 ;  /* 0x0000002326237220 */ /* 0x000fe20000400000 */
[----:B------:R-:W-:Y:S01]  /*71c0*/  F2FP.SATFINITE.E5M2.F32.PACK_AB_MERGE_C R99, R19, R14, RZ ;  /* 0x0000000e1363723e */ /* 0x000fe200048060ff */
[C---:B------:R-:W-:Y:S01]  /*71d0*/  FFMA R28, R41.reuse, R67, R28 ;  /* 0x00000043291c7223 */ /* 0x040fe2000000001c */
[C---:B------:R-:W-:Y:S01]  /*71e0*/  FFMA R29, R41.reuse, R40, R29 ;  /* 0x00000028291d7223 */ /* 0x040fe2000000001d */
[C---:B------:R-:W-:Y:S01]  /*71f0*/  FFMA R30, R41.reuse, R69, R30 ;  /* 0x00000045291e7223 */ /* 0x040fe2000000001e */
[----:B------:R-:W-:Y:S01]  /*7200*/  FFMA R35, R41, R42, R35 ;  /* 0x0000002a29237223 */ /* 0x000fe20000000023 */
[----:B------:R-:W-:Y:S02]  /*7210*/  F2FP.SATFINITE.E5M2.F32.PACK_AB_MERGE_C R98, R9, R8, R98 ;  /* 0x000000080962723e */ /* 0x000fe40004806062 */
[----:B------:R-:W-:Y:S02]  /*7220*/  F2FP.SATFINITE.E5M2.F32.PACK_AB_MERGE_C R99, R13, R12, R99 ;  /* 0x0000000c0d63723e */ /* 0x000fe40004806063 */
[----:B------:R-:W-:Y:S02]  /*7230*/  F2FP.SATFINITE.E5M2.F32.PACK_AB_MERGE_C R104, R23, R18, RZ ;  /* 0x000000121768723e */ /* 0x000fe400048060ff */
[----:B------:R-:W-:Y:S01]  /*7240*/  F2FP.SATFINITE.E5M2.F32.PACK_AB_MERGE_C R105, R27, R22, RZ ;  /* 0x000000161b69723e */ /* 0x000fe200048060ff */
[----:B------:R1:W-:Y:S01]  /*7250*/  STS.128 [R71+UR44+0x2200], R96 ;  /* 0x0022006047007988 */ /* 0x0003e20008000c2c */
[----:B------:R-:W-:Y:S02]  /*7260*/  F2FP.SATFINITE.E5M2.F32.PACK_AB_MERGE_C R110, R31, R26, RZ ;  /* 0x0000001a1f6e723e */ /* 0x000fe400048060ff */
[----:B------:R-:W-:Y:S02]  /*7270*/  F2FP.SATFINITE.E5M2.F32.PACK_AB_MERGE_C R111, R35, R30, RZ ;  /* 0x0000001e236f723e */ /* 0x000fe400048060ff */
[----:B------:R-:W-:Y:S02]  /*7280*/  F2FP.SATFINITE.E5M2.F32.PACK_AB_MERGE_C R104, R17, R16, R104 ;  /* 0x000000101168723e */ /* 0x000fe40004806068 */
[----:B------:R-:W-:Y:S02]  /*7290*/  F2FP.SATFINITE.E5M2.F32.PACK_AB_MERGE_C R105, R21, R20, R105 ;  /* 0x000000141569723e */ /* 0x000fe40004806069 */
[----:B------:R-:W-:Y:S02]  /*72a0*/  F2FP.SATFINITE.E5M2.F32.PACK_AB_MERGE_C R106, R25, R24, R110 ;  /* 0x00000018196a723e */ /* 0x000fe4000480606e */
[----:B------:R-:W-:Y:S02]  /*72b0*/  F2FP.SATFINITE.E5M2.F32.PACK_AB_MERGE_C R107, R29, R28, R111 ;  /* 0x0000001c1d6b723e */ /* 0x000fe4000480606f */
[----:B------:R-:W-:Y:S03]  /*72c0*/  @P6 SHF.L.U32 R110, R89, 0x1f, RZ ;  /* 0x0000001f596e6819 */ /* 0x000fe600000006ff */
[----:B------:R1:W-:Y:S01]  /*72d0*/  STS.128 [R101+0x2210], R104 ;  /* 0x0022106865007388 */ /* 0x0003e20000000c00 */
[----:B------:R-:W-:Y:S01]  /*72e0*/  @!PT LDS RZ, [RZ] ;  /* 0x00000000fffff984 */ /* 0x000fe20000000800 */
[----:B------:R-:W-:Y:S01]  /*72f0*/  @!PT LDS RZ, [RZ] ;  /* 0x00000000fffff984 */ /* 0x000fe20000000800 */
[----:B------:R-:W-:Y:S01]  /*7300*/  @!PT LDS RZ, [RZ] ;  /* 0x00000000fffff984 */ /* 0x000fe20000000800 */
[----:B------:R-:W-:Y:S01]  /*7310*/  @!PT LDS RZ, [RZ] ;  /* 0x00000000fffff984 */ /* 0x000fe20000000800 */
[----:B------:R2:W-:Y:S07]  /*7320*/  MEMBAR.ALL.CTA ;  /* 0x0000000000007992 */ /* 0x0005ee0000008000 */
[----:B--2---:R-:W2:Y:S02]  /*7330*/  FENCE.VIEW.ASYNC.S ;  /* 0x00000000000073c6 */ /* 0x004ea40000000000 */
[----:B--2---:R-:W-:Y:S06]  /*7340*/  BAR.SYNC.DEFER_BLOCKING 0x1, 0x80 ;  /* 0x0042000000007b1d */ /* 0x004fec0000010000 */
[----:B------:R-:W-:Y:S05]  /*7350*/  @P0 BRA `(.L_x_116) ;  /* 0x0000000000280947 */ /* 0x000fea0003800000 */
[----:B------:R-:W2:Y:S01]  /*7360*/  LDCU.64 UR6, c[0x0][0x348] ;  /* 0x00006900ff0677ac */ /* 0x000ea20008000a00 */
[----:B------:R-:W-:Y:S01]  /*7370*/  UIADD3 UR4, UPT, UPT, UR44, 0x2200, URZ ;  /* 0x000022002c047890 */ /* 0x000fe2000fffe0ff */
[----:B------:R-:W-:Y:S05]  /*7380*/  UMOV UR51, UR36 ;  /* 0x0000002400337c82 */ /* 0x000fea0008000000 */
[----:B------:R-:W-:Y:S04]  /*7390*/  MOV R94, UR4 ;  /* 0x00000004005e7c02 */ /* 0x000fe80008000f00 */
[----:B------:R-:W-:Y:S01]  /*73a0*/  R2UR UR48, R94 ;  /* 0x000000005e3072ca */ /* 0x000fe200000e0000 */
[----:B--2---:R-:W-:Y:S04]  /*73b0*/  UIADD3 UR4, UP0, UPT, UR6, 0x680, URZ ;  /* 0x0000068006047890 */ /* 0x004fe8000ff1e0ff */
[----:B------:R-:W-:Y:S09]  /*73c0*/  UIADD3.X UR5, UPT, UPT, URZ, UR7, URZ, UP0, !UPT ;  /* 0x00000007ff057290 */ /* 0x000ff200087fe4ff */
[----:B------:R2:W-:Y:S01]  /*73d0*/  UTMASTG.3D [UR48], [UR4] ;  /* 0x00000030040073b5 */ /* 0x0005e20008010000 */
[----:B------:R0:W-:Y:S01]  /*73e0*/  UTMACMDFLUSH ;  /* 0x00000000000079b7 */ /* 0x0001e20000000000 */
[----:B--2---:R-:W-:Y:S04]  /*73f0*/  DEPBAR.LE SB0, 0x1 ;  /* 0x000080400000791a */ /* 0x004fe80000000000 */
.L_x_116:
[----:B------:R-:W-:Y:S05]  /*7400*/  BSYNC.RECONVERGENT B0 ;  /* 0x0000000000007941 */ /* 0x000fea0003800200 */
.L_x_115:
[----:B------:R-:W-:Y:S06]  /*7410*/  BAR.SYNC.DEFER_BLOCKING 0x1, 0x80 ;  /* 0x0042000000007b1d */ /* 0x000fec0000010000 */
[----:B------:R-:W2:Y:S01]  /*7420*/  @P6 SYNCS.PHASECHK.TRANS64.TRYWAIT P0, [R109+URZ+0x110], R110 ;  /* 0x0001106e6d0065a7 */ /* 0x000ea200080011ff */
[----:B------:R-:W-:Y:S01]  /*7430*/  BSSY B1, `(.L_x_117) ;  /* 0x0000020000017945 */ /* 0x000fe20003800000 */
[----:B--2---:R-:W-:Y:S03]  /*7440*/  @P6 SEL R102, RZ, 0x1, !P0 ;  /* 0x00000001ff666807 */ /* 0x004fe60004000000 */
[----:B------:R-:W-:Y:S05]  /*7450*/  @!P6 BRA `(.L_x_118) ;  /* 0x000000000074e947 */ /* 0x000fea0003800000 */
[----:B------:R-:W-:Y:S01]  /*7460*/  ISETP.NE.AND P1, PT, R103, RZ, PT ;  /* 0x000000ff6700720c */ /* 0x000fe20003f25270 */
[----:B------:R-:W2:Y:S01]  /*7470*/  S2R R0, SR_CgaCtaId ;  /* 0x0000000000007919 */ /* 0x000ea20000008800 */
[----:B------:R-:W-:Y:S01]  /*7480*/  ISETP.NE.AND P0, PT, R102, RZ, PT ;  /* 0x000000ff6600720c */ /* 0x000fe20003f05270 */
[----:B------:R-:W-:Y:S10]  /*7490*/  BSSY B0, `(.L_x_119) ;  /* 0x0000008000007945 */ /* 0x000ff40003800000 */
[----:B------:R-:W-:Y:S05]  /*74a0*/  @P1 IMAD R2, R90, 0x1000, R71 ;  /* 0x000010005a021824 */ /* 0x000fea00078e0247 */
[----:B------:R-:W-:Y:S05]  /*74b0*/  @P1 IADD3 R3, PT, PT, R2, UR44, RZ ;  /* 0x0000002c02031c10 */ /* 0x000fea000fffe0ff */
[----:B------:R-:W-:Y:S01]  /*74c0*/  @P1 IMAD.IADD R3, R3, 0x1, R108 ;  /* 0x0000000103031824 */ /* 0x000fe200078e026c */
[----:B------:R-:W-:Y:S06]  /*74d0*/  @P0 BRA `(.L_x_120) ;  /* 0x00000000000c0947 */ /* 0x000fec0003800000 */
[----:B------:R-:W-:Y:S04]  /*74e0*/  SHF.L.U32 R4, R89, 0x1f, RZ ;  /* 0x0000001f59047819 */ /* 0x000fe800000006ff */
[----:B------:R-:W3:Y:S02]  /*74f0*/  SYNCS.PHASECHK.TRANS64.TRYWAIT P0, [R109+URZ+0x110], R4 ;  /* 0x000110046d0075a7 */ /* 0x000ee400080011ff */
[----:B---3--:R-:W-:Y:S05]  /*7500*/  @!P0 BRA `(.L_x_121) ;  /* 0x0000001800e88947 */ /* 0x008fea0003800000 */
.L_x_120:
[----:B------:R-:W-:Y:S05]  /*7510*/  BSYNC B0 ;  /* 0x0000000000007941 */ /* 0x000fea0003800000 */
.L_x_119:
[----:B------:R-:W-:Y:S01]  /*7520*/  ISETP.NE.AND P0, PT, R103, RZ, PT ;  /* 0x000000ff6700720c */ /* 0x000fe20003f05270 */
[----:B---3--:R-:W-:Y:S02]  /*7530*/  VIADD R109, R109, 0x120 ;  /* 0x000001206d6d7836 */ /* 0x008fe40000000000 */
[----:B------:R-:W-:Y:S03]  /*7540*/  VIADD R90, R90, 0x1 ;  /* 0x000000015a5a7836 */ /* 0x000fe60000000000 */
[----:B--2---:R-:W-:Y:S07]  /*7550*/  PRMT R0, R0, 0x654, R109 ;  /* 0x0000065400007816 */ /* 0x004fee000000006d */
[----:B------:R2:W3:Y:S04]  /*7560*/  @P0 LDS.128 R72, [R2+UR44+0x200] ;  /* 0x0002002c02480984 */ /* 0x0004e80008000c00 */
[----:B------:R2:W4:Y:S01]  /*7570*/  @P0 LDS.128 R76, [R3+0x210] ;  /* 0x00021000034c0984 */ /* 0x0005220000000c00 */
        /* <DEDUP_REMOVED lines=10> */
[----:B--23--:R-:W-:Y:S02]  /*7620*/  LOP3.LUT R89, R89, R0, RZ, 0x3c, !PT ;  /* 0x0000000059597212 */ /* 0x00cfe400078e3cff */
.L_x_118:
[----:B------:R-:W-:Y:S05]  /*7630*/  BSYNC B1 ;  /* 0x0000000000017941 */ /* 0x000fea0003800000 */
.L_x_117:
[----:B------:R-:W-:Y:S05]  /*7640*/  VIADD R0, R39, 0x40 ;  /* 0x0000004027007836 */ /* 0x000fea0000000000 */
[----:B------:R-:W-:Y:S04]  /*7650*/  SHF.R.U32.HI R0, RZ, 0x15, R0 ;  /* 0x00000015ff007819 */ /* 0x000fe80000011600 */
[----:B------:R-:W-:Y:S11]  /*7660*/  LOP3.LUT P0, RZ, R0, 0x3, R85, 0x48, !PT ;  /* 0x0000000300ff7812 */ /* 0x000ff60007804855 */
[----:B------:R-:W-:Y:S02]  /*7670*/  @!UPT UIADD3 URZ, UPT, UPT, URZ, URZ, URZ ;  /* 0x000000fffffff290 */ /* 0x000fe4000fffe0ff */
[----:B------:R-:W-:Y:S05]  /*7680*/  @!P0 BRA `(.L_x_122) ;  /* 0x0000000000408947 */ /* 0x000fea0003800000 */
[----:B------:R-:W2:Y:S01]  /*7690*/  LDCU.64 UR8, c[0x4][0x70] ;  /* 0x01000e00ff0877ac */ /* 0x000ea20008000a00 */
[----:B------:R-:W-:Y:S01]  /*76a0*/  MOV R3, 0x0 ;  /* 0x0000000000037802 */ /* 0x000fe20000000f00 */
[----:B------:R-:W-:Y:S02]  /*76b0*/  HFMA2 R12, -RZ, RZ, 0, 5.9604644775390625e-08 ;  /* 0x00000001ff0c7431 */ /* 0x000fe400000001ff */
[----:B------:R-:W-:Y:S02]  /*76c0*/  IMAD.MOV.U32 R8, RZ, RZ, 0x192 ;  /* 0x00000192ff087424 */ /* 0x000fe400078e00ff */
[----:B------:R-:W-:Y:S01]  /*76d0*/  IMAD.MOV.U32 R13, RZ, RZ, RZ ;  /* 0x000000ffff0d7224 */ /* 0x000fe200078e00ff */
[----:B------:R-:W3:Y:S01]  /*76e0*/  LDCU.64 UR6, c[0x4][0x78] ;  /* 0x01000f00ff0677ac */ /* 0x000ee20008000a00 */
[----:B------:R-:W1:Y:S01]  /*76f0*/  LDC.64 R2, c[0x4][R3] ;  /* 0x0100000003027b82 */ /* 0x000e620000000a00 */
[----:B------:R-:W5:Y:S01]  /*7700*/  LDCU.64 UR4, c[0x4][0x10] ;  /* 0x01000200ff0477ac */ /* 0x000f620008000a00 */
[----:B--2---:R-:W-:Y:S01]  /*7710*/  MOV R5, UR9 ;  /* 0x0000000900057c02 */ /* 0x004fe20008000f00 */
[----:B------:R-:W-:Y:S01]  /*7720*/  IMAD.U32 R4, RZ, RZ, UR8 ;  /* 0x00000008ff047e24 */ /* 0x000fe2000f8e00ff */
[----:B---3--:R-:W-:Y:S01]  /*7730*/  MOV R7, UR7 ;  /* 0x0000000700077c02 */ /* 0x008fe20008000f00 */
[----:B------:R-:W-:Y:S01]  /*7740*/  IMAD.U32 R6, RZ, RZ, UR6 ;  /* 0x00000006ff067e24 */ /* 0x000fe2000f8e00ff */
[----:B-----5:R-:W-:Y:S01]  /*7750*/  MOV R11, UR5 ;  /* 0x00000005000b7c02 */ /* 0x020fe20008000f00 */
[----:B------:R-:W-:Y:S02]  /*7760*/  IMAD.U32 R10, RZ, RZ, UR4 ;  /* 0x00000004ff0a7e24 */ /* 0x000fe4000f8e00ff */
[----:B------:R-:W-:Y:S07]  /*7770*/  LEPC R20, `(.L_x_122) ;  /* 0x000000001014794e */ /* 0x000fee0000000000 */
[----:B-1--4-:R-:W-:Y:S05]  /*7780*/  CALL.ABS.NOINC R2 ;  /* 0x0000000002007343 */ /* 0x012fea0003c00000 */
.L_x_122:
[----:B------:R-:W-:Y:S01]  /*7790*/  ISETP.NE.AND P0, PT, R95, RZ, PT ;  /* 0x000000ff5f00720c */ /* 0x000fe20003f05270 */
[----:B------:R-:W-:Y:S05]  /*77a0*/  WARPSYNC.ALL ;  /* 0x0000000000007948 */ /* 0x000fea0003800000 */
[----:B------:R-:W-:Y:S01]  /*77b0*/  R2UR UR4, R39 ;  /* 0x00000000270472ca */ /* 0x000fe200000e0000 */
[----:B------:R-:W2:Y:S01]  /*77c0*/  S2UR UR6, SR_CgaCtaId ;  /* 0x00000000000679c3 */ /* 0x000ea20000008800 */
[-C--:B------:R-:W-:Y:S01]  /*77d0*/  F2FP.F16.E5M2.UNPACK_B R42, R72.reuse ;  /* 0x00000048ff2a723e */ /* 0x080fe200020004ff */
[----:B------:R-:W-:Y:S01]  /*77e0*/  BSSY.RECONVERGENT B0, `(.L_x_123) ;  /* 0x000009c000007945 */ /* 0x000fe20003800200 */
[----:B------:R-:W-:Y:S02]  /*77f0*/  F2FP.F16.E5M2.UNPACK_B R72, R72.H1 ;  /* 0x00000048ff48723e */ /* 0x000fe400030004ff */
[-C--:B------:R-:W-:Y:S01]  /*7800*/  F2FP.F16.E5M2.UNPACK_B R46, R73.reuse ;  /* 0x00000049ff2e723e */ /* 0x080fe200020004ff */
[--C-:B------:R-:W-:Y:S01]  /*7810*/  HADD2.F32 R40, -RZ, R42.reuse.H0_H0 ;  /* 0x2000002aff287230 */ /* 0x100fe20000004100 */
[----:B------:R-:W-:Y:S01]  /*7820*/  F2FP.F16.E5M2.UNPACK_B R73, R73.H1 ;  /* 0x00000049ff49723e */ /* 0x000fe200030004ff */
[----:B------:R-:W-:Y:S01]  /*7830*/  HADD2.F32 R42, -RZ, R42.H1_H1 ;  /* 0x3000002aff2a7230 */ /* 0x000fe20000004100 */
[-C--:B------:R-:W-:Y:S01]  /*7840*/  F2FP.F16.E5M2.UNPACK_B R50, R74.reuse ;  /* 0x0000004aff32723e */ /* 0x080fe200020004ff */
[----:B------:R-:W-:Y:S01]  /*7850*/  HADD2.F32 R43, -RZ, R72.H0_H0 ;  /* 0x20000048ff2b7230 */ /* 0x000fe20000004100 */
[----:B------:R-:W-:Y:S01]  /*7860*/  F2FP.F16.E5M2.UNPACK_B R74, R74.H1 ;  /* 0x0000004aff4a723e */ /* 0x000fe200030004ff */
[----:B------:R-:W-:Y:S01]  /*7870*/  LDTM.16dp32bit_t0_t15.x32 R4, tmem[UR4+0x40] ;  /* 0x00004004000479ee */ /* 0x000fe20008a80000 */
[----:B------:R-:W3:Y:S01]  /*7880*/  LDTM.16dp32bit_t16_t31.x32 R4, tmem[UR4+0x60] ;  /* 0x00006004000479ee */ /* 0x000ee20008aa0000 */
[----:B------:R-:W-:Y:S01]  /*7890*/  NOP ;  /* 0x0000000000007918 */ /* 0x000fe20000000000 */
[--C-:B------:R-:W-:Y:S01]  /*78a0*/  HADD2.F32 R45, -RZ, R46.reuse.H0_H0 ;  /* 0x2000002eff2d7230 */ /* 0x100fe20000004100 */
[----:B------:R-:W-:Y:S01]  /*78b0*/  R2UR UR5, R100 ;  /* 0x00000000640572ca */ /* 0x000fe200000e0000 */
[----:B------:R-:W-:Y:S01]  /*78c0*/  HADD2.F32 R46, -RZ, R46.H1_H1 ;  /* 0x3000002eff2e7230 */ /* 0x000fe20000004100 */
[----:B------:R-:W-:Y:S01]  /*78d0*/  F2FP.F16.E5M2.UNPACK_B R54, R75 ;  /* 0x0000004bff36723e */ /* 0x000fe200020004ff */
[--C-:B------:R-:W-:Y:S01]  /*78e0*/  HADD2.F32 R49, -RZ, R50.reuse.H0_H0 ;  /* 0x20000032ff317230 */ /* 0x100fe20000004100 */
[----:B----4-:R-:W-:Y:S01]  /*78f0*/  F2FP.F16.E5M2.UNPACK_B R58, R76 ;  /* 0x0000004cff3a723e */ /* 0x010fe200020004ff */
[----:B------:R-:W-:Y:S01]  /*7900*/  HADD2.F32 R50, -RZ, R50.H1_H1 ;  /* 0x30000032ff327230 */ /* 0x000fe20000004100 */
[----:B------:R-:W-:Y:S01]  /*7910*/  F2FP.F16.E5M2.UNPACK_B R62, R77 ;  /* 0x0000004dff3e723e */ /* 0x000fe200020004ff */
[--C-:B------:R-:W-:Y:S01]  /*7920*/  HADD2.F32 R53, -RZ, R54.reuse.H0_H0 ;  /* 0x20000036ff357230 */ /* 0x100fe20000004100 */
[----:B------:R-:W-:Y:S01]  /*7930*/  F2FP.F16.E5M2.UNPACK_B R66, R78 ;  /* 0x0000004eff42723e */ /* 0x000fe200020004ff */
[----:B------:R-:W-:Y:S01]  /*7940*/  HADD2.F32 R54, -RZ, R54.H1_H1 ;  /* 0x30000036ff367230 */ /* 0x000fe20000004100 */
[----:B------:R-:W-:Y:S01]  /*7950*/  F2FP.F16.E5M2.UNPACK_B R69, R79 ;  /* 0x0000004fff45723e */ /* 0x000fe200020004ff */
[--C-:B------:R-:W-:Y:S01]  /*7960*/  HADD2.F32 R57, -RZ, R58.reuse.H0_H0 ;  /* 0x2000003aff397230 */ /* 0x100fe20000004100 */
[----:B------:R-:W-:Y:S01]  /*7970*/  F2FP.F16.E5M2.UNPACK_B R75, R75.H1 ;  /* 0x0000004bff4b723e */ /* 0x000fe200030004ff */
[----:B------:R-:W-:Y:S01]  /*7980*/  UIADD3 UR4, UPT, UPT, UR5, 0x180, URZ ;  /* 0x0000018005047890 */ /* 0x000fe2000fffe0ff */
[----:B------:R-:W-:Y:S01]  /*7990*/  HADD2.F32 R59, -RZ, R58.H1_H1 ;  /* 0x3000003aff3b7230 */ /* 0x000fe20000004100 */
[----:B------:R-:W-:Y:S01]  /*79a0*/  F2FP.F16.E5M2.UNPACK_B R76, R76.H1 ;  /* 0x0000004cff4c723e */ /* 0x000fe200030004ff */
[--C-:B------:R-:W-:Y:S01]  /*79b0*/  HADD2.F32 R61, -RZ, R62.reuse.H0_H0 ;  /* 0x2000003eff3d7230 */ /* 0x100fe20000004100 */
[----:B------:R-:W-:Y:S01]  /*79c0*/  F2FP.F16.E5M2.UNPACK_B R77, R77.H1 ;  /* 0x0000004dff4d723e */ /* 0x000fe200030004ff */
[----:B------:R-:W-:Y:S01]  /*79d0*/  HADD2.F32 R62, -RZ, R62.H1_H1 ;  /* 0x3000003eff3e7230 */ /* 0x000fe20000004100 */
[----:B------:R-:W-:Y:S01]  /*79e0*/  F2FP.F16.E5M2.UNPACK_B R78, R78.H1 ;  /* 0x0000004eff4e723e */ /* 0x000fe200030004ff */
[--C-:B------:R-:W-:Y:S01]  /*79f0*/  HADD2.F32 R65, -RZ, R66.reuse.H0_H0 ;  /* 0x20000042ff417230 */ /* 0x100fe20000004100 */
[----:B--2---:R-:W-:Y:S01]  /*7a00*/  UPRMT UR4, UR6, 0x654, UR4 ;  /* 0x0000065406047896 */ /* 0x004fe20008000004 */
        /* <DEDUP_REMOVED lines=8> */
[----:B------:R-:W-:Y:S01]  /*7a90*/  SYNCS.ARRIVE.TRANS64.RED.A1T0 RZ, [UR4], RZ ;  /* 0x000000ffffff79a7 */ /* 0x000fe20008100404 */
        /* <DEDUP_REMOVED lines=15> */
[--C-:B------:R-:W-:Y:S02]  /*7b90*/  HADD2.F32 R47, -RZ, R73.reuse.H0_H0 ;  /* 0x20000049ff2f7230 */ /* 0x100fe40000004100 */
[C---:B------:R-:W-:Y:S01]  /*7ba0*/  FMUL R10, R38.reuse, R10 ;  /* 0x0000000a260a7220 */ /* 0x040fe20000400000 */
[C---:B------:R-:W-:Y:S01]  /*7bb0*/  FFMA R6, R41.reuse, R43, R6 ;  /* 0x0000002b29067223 */ /* 0x040fe20000000006 */
[----:B------:R-:W-:Y:S02]  /*7bc0*/  HADD2.F32 R48, -RZ, R73.H1_H1 ;  /* 0x30000049ff307230 */ /* 0x000fe40000004100 */
[C---:B------:R-:W-:Y:S01]  /*7bd0*/  FFMA R7, R41.reuse, R44, R7 ;  /* 0x0000002c29077223 */ /* 0x040fe20000000007 */
[C---:B------:R-:W-:Y:S01]  /*7be0*/  FFMA R8, R41.reuse, R45, R8 ;  /* 0x0000002d29087223 */ /* 0x040fe20000000008 */
[C---:B------:R-:W-:Y:S01]  /*7bf0*/  FFMA R9, R41.reuse, R46, R9 ;  /* 0x0000002e29097223 */ /* 0x040fe20000000009 */
[----:B------:R-:W-:Y:S01]  /*7c00*/  FFMA R10, R41, R47, R10 ;  /* 0x0000002f290a7223 */ /* 0x000fe2000000000a */
[----:B------:R-:W-:Y:S01]  /*7c10*/  HADD2.F32 R43, -RZ, R69.H0_H0 ;  /* 0x20000045ff2b7230 */ /* 0x000fe20000004100 */
[----:B-1----:R-:W-:Y:S01]  /*7c20*/  F2FP.SATFINITE.E5M2.F32.PACK_AB_MERGE_C R96, R7, R6, RZ ;  /* 0x000000060760723e */ /* 0x002fe200048060ff */
[C---:B------:R-:W-:Y:S01]  /*7c30*/  FMUL R11, R38.reuse, R11 ;  /* 0x0000000b260b7220 */ /* 0x040fe20000400000 */
[--C-:B------:R-:W-:Y:S02]  /*7c40*/  HADD2.F32 R51, -RZ, R74.reuse.H0_H0 ;  /* 0x2000004aff337230 */ /* 0x100fe40000004100 */
[C---:B------:R-:W-:Y:S01]  /*7c50*/  FMUL R14, R38.reuse, R14 ;  /* 0x0000000e260e7220 */ /* 0x040fe20000400000 */
[----:B------:R-:W-:Y:S01]  /*7c60*/  HADD2.F32 R52, -RZ, R74.H1_H1 ;  /* 0x3000004aff347230 */ /* 0x000fe20000004100 */
[----:B------:R-:W-:Y:S01]  /*7c70*/  F2FP.SATFINITE.E5M2.F32.PACK_AB_MERGE_C R96, R5, R4, R96 ;  /* 0x000000040560723e */ /* 0x000fe20004806060 */
[C---:B------:R-:W-:Y:S01]  /*7c80*/  FFMA R11, R41.reuse, R48, R11 ;  /* 0x00000030290b7223 */ /* 0x040fe2000000000b */
[C---:B------:R-:W-:Y:S01]  /*7c90*/  FFMA R12, R41.reuse, R49, R12 ;  /* 0x00000031290c7223 */ /* 0x040fe2000000000c */
[C---:B------:R-:W-:Y:S01]  /*7ca0*/  FFMA R13, R41.reuse, R50, R13 ;  /* 0x00000032290d7223 */ /* 0x040fe2000000000d */
[----:B------:R-:W-:Y:S01]  /*7cb0*/  FFMA R14, R41, R51, R14 ;  /* 0x00000033290e7223 */ /* 0x000fe2000000000e */
[C---:B------:R-:W-:Y:S01]  /*7cc0*/  FMUL R15, R38.reuse, R15 ;  /* 0x0000000f260f7220 */ /* 0x040fe20000400000 */
[----:B------:R-:W-:Y:S01]  /*7cd0*/  F2FP.F16.E5M2.UNPACK_B R79, R79.H1 ;  /* 0x0000004fff4f723e */ /* 0x000fe200030004ff */
[--C-:B------:R-:W-:Y:S01]  /*7ce0*/  HADD2.F32 R55, -RZ, R75.reuse.H0_H0 ;  /* 0x2000004bff377230 */ /* 0x100fe20000004100 */
[----:B------:R-:W-:Y:S01]  /*7cf0*/  F2FP.SATFINITE.E5M2.F32.PACK_AB_MERGE_C R97, R11, R10, RZ ;  /* 0x0000000a0b61723e */ /* 0x000fe200048060ff */
[C---:B------:R-:W-:Y:S01]  /*7d00*/  FFMA R15, R41.reuse, R52, R15 ;  /* 0x00000034290f7223 */ /* 0x040fe2000000000f */
[C---:B------:R-:W-:Y:S01]  /*7d10*/  FFMA R16, R41.reuse, R53, R16 ;  /* 0x0000003529107223 */ /* 0x040fe20000000010 */
[----:B------:R-:W-:Y:S01]  /*7d20*/  FFMA R17, R41, R54, R17 ;  /* 0x0000003629117223 */ /* 0x000fe20000000011 */
[----:B------:R-:W-:Y:S01]  /*7d30*/  F2FP.SATFINITE.E5M2.F32.PACK_AB_MERGE_C R97, R9, R8, R97 ;  /* 0x000000080961723e */ /* 0x000fe20004806061 */
[----:B------:R-:W-:Y:S01]  /*7d40*/  HADD2.F32 R56, -RZ, R75.H1_H1 ;  /* 0x3000004bff387230 */ /* 0x000fe20000004100 */
[----:B------:R-:W-:Y:S01]  /*7d50*/  F2FP.SATFINITE.E5M2.F32.PACK_AB_MERGE_C R98, R15, R14, RZ ;  /* 0x0000000e0f62723e */ /* 0x000fe200048060ff */
[C---:B------:R-:W-:Y:S01]  /*7d60*/  FMUL R18, R38.reuse, R18 ;  /* 0x0000001226127220 */ /* 0x040fe20000400000 */
[C---:B------:R-:W-:Y:S01]  /*7d70*/  FMUL R19, R38.reuse, R19 ;  /* 0x0000001326137220 */ /* 0x040fe20000400000 */
[--C-:B------:R-:W-:Y:S02]  /*7d80*/  HADD2.F32 R58, -RZ, R76.reuse.H0_H0 ;  /* 0x2000004cff3a7230 */ /* 0x100fe40000004100 */
[C---:B------:R-:W-:Y:S01]  /*7d90*/  FMUL R3, R38.reuse, R22 ;  /* 0x0000001626037220 */ /* 0x040fe20000400000 */
[C---:B------:R-:W-:Y:S01]  /*7da0*/  FFMA R18, R41.reuse, R55, R18 ;  /* 0x0000003729127223 */ /* 0x040fe20000000012 */
[----:B------:R-:W-:Y:S02]  /*7db0*/  HADD2.F32 R60, -RZ, R76.H1_H1 ;  /* 0x3000004cff3c7230 */ /* 0x000fe40000004100 */
        /* <DEDUP_REMOVED lines=42> */
[----:B------:R-:W-:Y:S03]  /*8060*/  IADD3 R70, PT, PT, R36, 0x1, RZ ;  /* 0x0000000124467810 */ /* 0x000fe60007ffe0ff */
        /* <DEDUP_REMOVED lines=10> */
[----:B------:R-:W-:Y:S02]  /*8110*/  UIADD3 UR9, UPT, UPT, UR49, 0x40, URZ ;  /* 0x0000004031097890 */ /* 0x000fe4000fffe0ff */
[----:B------:R-:W-:Y:S01]  /*8120*/  UIADD3 UR8, UPT, UPT, UR44, 0x3200, URZ ;  /* 0x000032002c087890 */ /* 0x000fe2000fffe0ff */
[----:B------:R-:W-:Y:S01]  /*8130*/  UMOV UR10, UR50 ;  /* 0x00000032000a7c82 */ /* 0x000fe20008000000 */
[----:B------:R-:W-:Y:S01]  /*8140*/  UMOV UR11, UR36 ;  /* 0x00000024000b7c82 */ /* 0x000fe20008000000 */
[----:B--2---:R-:W-:Y:S04]  /*8150*/  UIADD3 UR4, UP0, UPT, UR6, 0x680, URZ ;  /* 0x0000068006047890 */ /* 0x004fe8000ff1e0ff */
[----:B------:R-:W-:Y:S09]  /*8160*/  UIADD3.X UR5, UPT, UPT, URZ, UR7, URZ, UP0, !UPT ;  /* 0x00000007ff057290 */ /* 0x000ff200087fe4ff */
[----:B------:R2:W-:Y:S01]  /*8170*/  UTMASTG.3D [UR8], [UR4] ;  /* 0x00000008040073b5 */ /* 0x0005e20008010000 */
[----:B------:R0:W-:Y:S01]  /*8180*/  UTMACMDFLUSH ;  /* 0x00000000000079b7 */ /* 0x0001e20000000000 */
[----:B--2---:R-:W-:Y:S04]  /*8190*/  DEPBAR.LE SB0, 0x1 ;  /* 0x000080400000791a */ /* 0x004fe80000000000 */
.L_x_124:
[----:B------:R-:W-:Y:S05]  /*81a0*/  BSYNC.RECONVERGENT B0 ;  /* 0x0000000000007941 */ /* 0x000fea0003800200 */
.L_x_123:
[----:B------:R-:W-:Y:S01]  /*81b0*/  BAR.SYNC.DEFER_BLOCKING 0x1, 0x80 ;  /* 0x0042000000007b1d */ /* 0x000fe20000010000 */
[----:B------:R-:W-:Y:S01]  /*81c0*/  ISETP.NE.AND P0, PT, R87, 0x2, PT ;  /* 0x000000025700780c */ /* 0x000fe20003f05270 */
[----:B------:R-:W-:Y:S01]  /*81d0*/  UISETP.NE.AND UP0, UPT, UR45, URZ, UPT ;  /* 0x000000ff2d00728c */ /* 0x000fe2000bf05270 */
[----:B------:R-:W-:Y:S01]  /*81e0*/  ISETP.NE.AND P1, PT, R70, 0x4, PT ;  /* 0x000000044600780c */ /* 0x000fe20003f25270 */
[----:B------:R-:W-:Y:S01]  /*81f0*/  UIADD3 UR20, UPT, UPT, UR37, UR62, URZ ;  /* 0x0000003e25147290 */ /* 0x000fe2000fffe0ff */
[----:B------:R-:W-:Y:S01]  /*8200*/  SEL R0, RZ, 0x1, P0 ;  /* 0x00000001ff007807 */ /* 0x000fe20000000000 */
[----:B------:R-:W-:Y:S01]  /*8210*/  UIADD3 UR16, UPT, UPT, UR38, UR59, URZ ;  /* 0x0000003b26107290 */ /* 0x000fe2000fffe0ff */
[----:B------:R-:W-:Y:S02]  /*8220*/  SEL R3, RZ, 0x1, P1 ;  /* 0x00000001ff037807 */ /* 0x000fe40000800000 */
[----:B------:R-:W-:Y:S02]  /*8230*/  LOP3.LUT R91, R91, R0, RZ, 0x3c, !PT ;  /* 0x000000005b5b7212 */ /* 0x000fe400078e3cff */
[----:B------:R-:W-:Y:S02]  /*8240*/  LOP3.LUT R92, R92, R3, RZ, 0x3c, !PT ;  /* 0x000000035c5c7212 */ /* 0x000fe400078e3cff */
[----:B------:R-:W-:Y:S02]  /*8250*/  SEL R87, R87, RZ, P0 ;  /* 0x000000ff57577207 */ /* 0x000fe40000000000 */
[----:B------:R-:W-:Y:S01]  /*8260*/  SEL R36, R70, RZ, P1 ;  /* 0x000000ff46247207 */ /* 0x000fe20000800000 */
[----:B------:R-:W-:Y:S01]  /*8270*/  UMOV UR36, UR58 ;  /* 0x0000003a00247c82 */ /* 0x000fe20008000000 */
[----:B------:R-:W-:Y:S05]  /*8280*/  BRA.U UP0, `(.L_x_125) ;  /* 0xffffffd500987547 */ /* 0x000fea000b83ffff */
[----:B------:R-:W-:Y:S05]  /*8290*/  EXIT ;  /* 0x000000000000794d */ /* 0x000fea0003800000 */
.L_x_25:
[----:B-1----:R1:W2:Y:S02]  /*82a0*/  SYNCS.PHASECHK.TRANS64.TRYWAIT P0, [R0+URZ+0x1b0], R3 ;  /* 0x0001b003000075a7 */ /* 0x0022a400080011ff */
[----:B--2---:R-:W-:Y:S05]  /*82b0*/  @!P0 NANOSLEEP.SYNCS 0x989680 ;  /* 0x009896800000895d */ /* 0x004fea0003900000 */
[----:B------:R-:W2:Y:S02]  /*82c0*/  @!P0 SYNCS.PHASECHK.TRANS64 P0, [R0+URZ+0x1b0], R3 ;  /* 0x0001b003000085a7 */ /* 0x000ea400080010ff */
[----:B--2---:R-:W-:Y:S05]  /*82d0*/  @!P0 BRA `(.L_x_25) ;  /* 0xfffffffc00f08947 */ /* 0x004fea000383ffff */
[----:B------:R-:W-:Y:S05]  /*82e0*/  BRA `(.L_x_126) ;  /* 0xffffff9800587947 */ /* 0x000fea000383ffff */
.L_x_28:
[----:B-1----:R-:W-:-:S07]  /*82f0*/  MOV R0, UR33 ;  /* 0x0000002100007c02 */ /* 0x002fce0008000f00 */
.L_x_127:
[----:B-1----:R1:W2:Y:S02]  /*8300*/  SYNCS.PHASECHK.TRANS64.TRYWAIT P0, [R0+URZ+0x88], R3 ;  /* 0x00008803000075a7 */ /* 0x0022a400080011ff */
[----:B--2---:R-:W-:Y:S05]  /*8310*/  @!P0 NANOSLEEP.SYNCS 0x989680 ;  /* 0x009896800000895d */ /* 0x004fea0003900000 */
[----:B------:R-:W2:Y:S02]  /*8320*/  @!P0 SYNCS.PHASECHK.TRANS64 P0, [R0+URZ+0x88], R3 ;  /* 0x00008803000085a7 */ /* 0x000ea400080010ff */
[----:B--2---:R-:W-:Y:S05]  /*8330*/  @!P0 BRA `(.L_x_127) ;  /* 0xfffffffc00f08947 */ /* 0x004fea000383ffff */
[----:B------:R-:W-:Y:S05]  /*8340*/  BRA `(.L_x_27) ;  /* 0xffffff98009c7947 */ /* 0x000fea000383ffff */
.L_x_35:
[----:B-1----:R-:W-:-:S07]  /*8350*/  MOV R0, UR17 ;  /* 0x0000001100007c02 */ /* 0x002fce0008000f00 */
.L_x_128:
[----:B-1----:R1:W2:Y:S02]  /*8360*/  SYNCS.PHASECHK.TRANS64.TRYWAIT P0, [R0+URZ+0x88], R3 ;  /* 0x00008803000075a7 */ /* 0x0022a400080011ff */
[----:B--2---:R-:W-:Y:S05]  /*8370*/  @!P0 NANOSLEEP.SYNCS 0x989680 ;  /* 0x009896800000895d */ /* 0x004fea0003900000 */
[----:B------:R-:W2:Y:S02]  /*8380*/  @!P0 SYNCS.PHASECHK.TRANS64 P0, [R0+URZ+0x88], R3 ;  /* 0x00008803000085a7 */ /* 0x000ea400080010ff */
[----:B--2---:R-:W-:Y:S05]  /*8390*/  @!P0 BRA `(.L_x_128) ;  /* 0xfffffffc00f08947 */ /* 0x004fea000383ffff */
[----:B------:R-:W-:Y:S05]  /*83a0*/  BRA `(.L_x_34) ;  /* 0xffffff9c005c7947 */ /* 0x000fea000383ffff */
.L_x_40:
[----:B-1----:R1:W2:Y:S02]  /*83b0*/  SYNCS.PHASECHK.TRANS64.TRYWAIT P0, [R3+URZ+0x140], R0 ;  /* 0x00014000030075a7 */ /* 0x0022a400080011ff */
[----:B--2---:R-:W-:Y:S05]  /*83c0*/  @!P0 NANOSLEEP.SYNCS 0x989680 ;  /* 0x009896800000895d */ /* 0x004fea0003900000 */
[----:B------:R-:W2:Y:S02]  /*83d0*/  @!P0 SYNCS.PHASECHK.TRANS64 P0, [R3+URZ+0x140], R0 ;  /* 0x00014000030085a7 */ /* 0x000ea400080010ff */
[----:B--2---:R-:W-:Y:S05]  /*83e0*/  @!P0 BRA `(.L_x_40) ;  /* 0xfffffffc00f08947 */ /* 0x004fea000383ffff */
[----:B------:R-:W-:Y:S05]  /*83f0*/  BRA `(.L_x_129) ;  /* 0xffffff9c00fc7947 */ /* 0x000fea000383ffff */
.L_x_44:
[----:B-1----:R-:W-:-:S07]  /*8400*/  MOV R0, UR4 ;  /* 0x0000000400007c02 */ /* 0x002fce0008000f00 */
.L_x_130:
[----:B-1----:R1:W2:Y:S02]  /*8410*/  SYNCS.PHASECHK.TRANS64.TRYWAIT P0, [R0+URZ], R3 ;  /* 0x00000003000075a7 */ /* 0x0022a400080011ff */
[----:B--2---:R-:W-:Y:S05]  /*8420*/  @!P0 NANOSLEEP.SYNCS 0x989680 ;  /* 0x009896800000895d */ /* 0x004fea0003900000 */
[----:B------:R-:W2:Y:S02]  /*8430*/  @!P0 SYNCS.PHASECHK.TRANS64 P0, [R0+URZ], R3 ;  /* 0x00000003000085a7 */ /* 0x000ea400080010ff */
[----:B--2---:R-:W-:Y:S05]  /*8440*/  @!P0 BRA `(.L_x_130) ;  /* 0xfffffffc00f08947 */ /* 0x004fea000383ffff */
[----:B------:R-:W-:Y:S05]  /*8450*/  BRA `(.L_x_131) ;  /* 0xffffffa400a07947 */ /* 0x000fea000383ffff */
.L_x_45:
[----:B------:R-:W-:-:S07]  /*8460*/  MOV R0, UR5 ;  /* 0x0000000500007c02 */ /* 0x000fce0008000f00 */
.L_x_132:
[----:B-1----:R1:W2:Y:S02]  /*8470*/  SYNCS.PHASECHK.TRANS64.TRYWAIT P0, [R0+URZ], R3 ;  /* 0x00000003000075a7 */ /* 0x0022a400080011ff */
[----:B--2---:R-:W-:Y:S05]  /*8480*/  @!P0 NANOSLEEP.SYNCS 0x989680 ;  /* 0x009896800000895d */ /* 0x004fea0003900000 */
[----:B------:R-:W2:Y:S02]  /*8490*/  @!P0 SYNCS.PHASECHK.TRANS64 P0, [R0+URZ], R3 ;  /* 0x00000003000085a7 */ /* 0x000ea400080010ff */
[----:B--2---:R-:W-:Y:S05]  /*84a0*/  @!P0 BRA `(.L_x_132) ;  /* 0xfffffffc00f08947 */ /* 0x004fea000383ffff */
[----:B------:R-:W-:Y:S05]  /*84b0*/  BRA `(.L_x_133) ;  /* 0xffffffa400ac7947 */ /* 0x000fea000383ffff */
.L_x_46:
[----:B------:R-:W-:-:S07]  /*84c0*/  MOV R0, UR5 ;  /* 0x0000000500007c02 */ /* 0x000fce0008000f00 */
.L_x_134:
[----:B-1----:R1:W2:Y:S02]  /*84d0*/  SYNCS.PHASECHK.TRANS64.TRYWAIT P0, [R0+URZ], R3 ;  /* 0x00000003000075a7 */ /* 0x0022a400080011ff */
[----:B--2---:R-:W-:Y:S05]  /*84e0*/  @!P0 NANOSLEEP.SYNCS 0x989680 ;  /* 0x009896800000895d */ /* 0x004fea0003900000 */
[----:B------:R-:W2:Y:S02]  /*84f0*/  @!P0 SYNCS.PHASECHK.TRANS64 P0, [R0+URZ], R3 ;  /* 0x00000003000085a7 */ /* 0x000ea400080010ff */
[----:B--2---:R-:W-:Y:S05]  /*8500*/  @!P0 BRA `(.L_x_134) ;  /* 0xfffffffc00f08947 */ /* 0x004fea000383ffff */
[----:B------:R-:W-:Y:S05]  /*8510*/  BRA `(.L_x_135) ;  /* 0xffffffa400b87947 */ /* 0x000fea000383ffff */
.L_x_47:
[----:B------:R-:W-:-:S07]  /*8520*/  MOV R0, UR5 ;  /* 0x0000000500007c02 */ /* 0x000fce0008000f00 */
.L_x_136:
[----:B-1----:R1:W2:Y:S02]  /*8530*/  SYNCS.PHASECHK.TRANS64.TRYWAIT P0, [R0+URZ], R3 ;  /* 0x00000003000075a7 */ /* 0x0022a400080011ff */
[----:B--2---:R-:W-:Y:S05]  /*8540*/  @!P0 NANOSLEEP.SYNCS 0x989680 ;  /* 0x009896800000895d */ /* 0x004fea0003900000 */
[----:B------:R-:W2:Y:S02]  /*8550*/  @!P0 SYNCS.PHASECHK.TRANS64 P0, [R0+URZ], R3 ;  /* 0x00000003000085a7 */ /* 0x000ea400080010ff */
[----:B--2---:R-:W-:Y:S05]  /*8560*/  @!P0 BRA `(.L_x_136) ;  /* 0xfffffffc00f08947 */ /* 0x004fea000383ffff */
[----:B------:R-:W-:Y:S05]  /*8570*/  BRA `(.L_x_137) ;  /* 0xffffffa400c47947 */ /* 0x000fea000383ffff */
.L_x_48:
[----:B------:R-:W-:-:S07]  /*8580*/  MOV R0, UR5 ;  /* 0x0000000500007c02 */ /* 0x000fce0008000f00 */
.L_x_138:
[----:B-1----:R1:W2:Y:S02]  /*8590*/  SYNCS.PHASECHK.TRANS64.TRYWAIT P0, [R0+URZ], R3 ;  /* 0x00000003000075a7 */ /* 0x0022a400080011ff */
[----:B--2---:R-:W-:Y:S05]  /*85a0*/  @!P0 NANOSLEEP.SYNCS 0x989680 ;  /* 0x009896800000895d */ /* 0x004fea0003900000 */
[----:B------:R-:W2:Y:S02]  /*85b0*/  @!P0 SYNCS.PHASECHK.TRANS64 P0, [R0+URZ], R3 ;  /* 0x00000003000085a7 */ /* 0x000ea400080010ff */
[----:B--2---:R-:W-:Y:S05]  /*85c0*/  @!P0 BRA `(.L_x_138) ;  /* 0xfffffffc00f08947 */ /* 0x004fea000383ffff */
[----:B------:R-:W-:Y:S05]  /*85d0*/  BRA `(.L_x_139) ;  /* 0xffffffa400d07947 */ /* 0x000fea000383ffff */
.L_x_49:
[----:B------:R-:W-:-:S07]  /*85e0*/  MOV R0, UR5 ;  /* 0x0000000500007c02 */ /* 0x000fce0008000f00 */
.L_x_140:
[----:B-1----:R1:W2:Y:S02]  /*85f0*/  SYNCS.PHASECHK.TRANS64.TRYWAIT P0, [R0+URZ], R3 ;  /* 0x00000003000075a7 */ /* 0x0022a400080011ff */
[----:B--2---:R-:W-:Y:S05]  /*8600*/  @!P0 NANOSLEEP.SYNCS 0x989680 ;  /* 0x009896800000895d */ /* 0x004fea0003900000 */
[----:B------:R-:W2:Y:S02]  /*8610*/  @!P0 SYNCS.PHASECHK.TRANS64 P0, [R0+URZ], R3 ;  /* 0x00000003000085a7 */ /* 0x000ea400080010ff */
[----:B--2---:R-:W-:Y:S05]  /*8620*/  @!P0 BRA `(.L_x_140) ;  /* 0xfffffffc00f08947 */ /* 0x004fea000383ffff */
[----:B------:R-:W-:Y:S05]  /*8630*/  BRA `(.L_x_141) ;  /* 0xffffffa400dc7947 */ /* 0x000fea000383ffff */
.L_x_50:
[----:B------:R-:W-:-:S07]  /*8640*/  MOV R0, UR5 ;  /* 0x0000000500007c02 */ /* 0x000fce0008000f00 */
.L_x_142:
[----:B-1----:R1:W2:Y:S02]  /*8650*/  SYNCS.PHASECHK.TRANS64.TRYWAIT P0, [R0+URZ], R3 ;  /* 0x00000003000075a7 */ /* 0x0022a400080011ff */
[----:B--2---:R-:W-:Y:S05]  /*8660*/  @!P0 NANOSLEEP.SYNCS 0x989680 ;  /* 0x009896800000895d */ /* 0x004fea0003900000 */
[----:B------:R-:W2:Y:S02]  /*8670*/  @!P0 SYNCS.PHASECHK.TRANS64 P0, [R0+URZ], R3 ;  /* 0x00000003000085a7 */ /* 0x000ea400080010ff */
[----:B--2---:R-:W-:Y:S05]  /*8680*/  @!P0 BRA `(.L_x_142) ;  /* 0xfffffffc00f08947 */ /* 0x004fea000383ffff */
[----:B------:R-:W-:Y:S05]  /*8690*/  BRA `(.L_x_143) ;  /* 0xffffffa400e87947 */ /* 0x000fea000383ffff */
.L_x_51:
[----:B------:R-:W-:-:S07]  /*86a0*/  MOV R0, UR5 ;  /* 0x0000000500007c02 */ /* 0x000fce0008000f00 */
.L_x_144:
[----:B-1----:R1:W2:Y:S02]  /*86b0*/  SYNCS.PHASECHK.TRANS64.TRYWAIT P0, [R0+URZ], R3 ;  /* 0x00000003000075a7 */ /* 0x0022a400080011ff */
[----:B--2---:R-:W-:Y:S05]  /*86c0*/  @!P0 NANOSLEEP.SYNCS 0x989680 ;  /* 0x009896800000895d */ /* 0x004fea0003900000 */
[----:B------:R-:W2:Y:S02]  /*86d0*/  @!P0 SYNCS.PHASECHK.TRANS64 P0, [R0+URZ], R3 ;  /* 0x00000003000085a7 */ /* 0x000ea400080010ff */
[----:B--2---:R-:W-:Y:S05]  /*86e0*/  @!P0 BRA `(.L_x_144) ;  /* 0xfffffffc00f08947 */ /* 0x004fea000383ffff */
[----:B------:R-:W-:Y:S05]  /*86f0*/  BRA `(.L_x_145) ;  /* 0xffffffa400f47947 */ /* 0x000fea000383ffff */
.L_x_52:
[----:B------:R-:W-:-:S07]  /*8700*/  MOV R0, UR5 ;  /* 0x0000000500007c02 */ /* 0x000fce0008000f00 */
.L_x_146:
[----:B-1----:R1:W2:Y:S02]  /*8710*/  SYNCS.PHASECHK.TRANS64.TRYWAIT P0, [R0+URZ], R3 ;  /* 0x00000003000075a7 */ /* 0x0022a400080011ff */
[----:B--2---:R-:W-:Y:S05]  /*8720*/  @!P0 NANOSLEEP.SYNCS 0x989680 ;  /* 0x009896800000895d */ /* 0x004fea0003900000 */
[----:B------:R-:W2:Y:S02]  /*8730*/  @!P0 SYNCS.PHASECHK.TRANS64 P0, [R0+URZ], R3 ;  /* 0x00000003000085a7 */ /* 0x000ea400080010ff */
[----:B--2---:R-:W-:Y:S05]  /*8740*/  @!P0 BRA `(.L_x_146) ;  /* 0xfffffffc00f08947 */ /* 0x004fea000383ffff */
[----:B------:R-:W-:Y:S05]  /*8750*/  BRA `(.L_x_147) ;  /* 0xffffffa800007947 */ /* 0x000fea000383ffff */
.L_x_53:
[----:B------:R-:W-:-:S07]  /*8760*/  MOV R0, UR5 ;  /* 0x0000000500007c02 */ /* 0x000fce0008000f00 */
.L_x_148:
[----:B-1----:R1:W2:Y:S02]  /*8770*/  SYNCS.PHASECHK.TRANS64.TRYWAIT P0, [R0+URZ], R3 ;  /* 0x00000003000075a7 */ /* 0x0022a400080011ff */
[----:B--2---:R-:W-:Y:S05]  /*8780*/  @!P0 NANOSLEEP.SYNCS 0x989680 ;  /* 0x009896800000895d */ /* 0x004fea0003900000 */
[----:B------:R-:W2:Y:S02]  /*8790*/  @!P0 SYNCS.PHASECHK.TRANS64 P0, [R0+URZ], R3 ;  /* 0x00000003000085a7 */ /* 0x000ea400080010ff */
[----:B--2---:R-:W-:Y:S05]  /*87a0*/  @!P0 BRA `(.L_x_148) ;  /* 0xfffffffc00f08947 */ /* 0x004fea000383ffff */
[----:B------:R-:W-:Y:S05]  /*87b0*/  BRA `(.L_x_149) ;  /* 0xffffffa8000c7947 */ /* 0x000fea000383ffff */
.L_x_54:
[----:B------:R-:W-:-:S07]  /*87c0*/  MOV R0, UR5 ;  /* 0x0000000500007c02 */ /* 0x000fce0008000f00 */
.L_x_150:
[----:B-1----:R1:W2:Y:S02]  /*87d0*/  SYNCS.PHASECHK.TRANS64.TRYWAIT P0, [R0+URZ], R3 ;  /* 0x00000003000075a7 */ /* 0x0022a400080011ff */
[----:B--2---:R-:W-:Y:S05]  /*87e0*/  @!P0 NANOSLEEP.SYNCS 0x989680 ;  /* 0x009896800000895d */ /* 0x004fea0003900000 */
[----:B------:R-:W2:Y:S02]  /*87f0*/  @!P0 SYNCS.PHASECHK.TRANS64 P0, [R0+URZ], R3 ;  /* 0x00000003000085a7 */ /* 0x000ea400080010ff */
[----:B--2---:R-:W-:Y:S05]  /*8800*/  @!P0 BRA `(.L_x_150) ;  /* 0xfffffffc00f08947 */ /* 0x004fea000383ffff */
[----:B------:R-:W-:Y:S05]  /*8810*/  BRA `(.L_x_151) ;  /* 0xffffffa800187947 */ /* 0x000fea000383ffff */
.L_x_55:
[----:B------:R-:W-:-:S07]  /*8820*/  MOV R0, UR5 ;  /* 0x0000000500007c02 */ /* 0x000fce0008000f00 */
.L_x_152:
[----:B-1----:R1:W2:Y:S02]  /*8830*/  SYNCS.PHASECHK.TRANS64.TRYWAIT P0, [R0+URZ], R3 ;  /* 0x00000003000075a7 */ /* 0x0022a400080011ff */
[----:B--2---:R-:W-:Y:S05]  /*8840*/  @!P0 NANOSLEEP.SYNCS 0x989680 ;  /* 0x009896800000895d */ /* 0x004fea0003900000 */
[----:B------:R-:W2:Y:S02]  /*8850*/  @!P0 SYNCS.PHASECHK.TRANS64 P0, [R0+URZ], R3 ;  /* 0x00000003000085a7 */ /* 0x000ea400080010ff */
[----:B--2---:R-:W-:Y:S05]  /*8860*/  @!P0 BRA `(.L_x_152) ;  /* 0xfffffffc00f08947 */ /* 0x004fea000383ffff */
[----:B------:R-:W-:Y:S05]  /*8870*/  BRA `(.L_x_153) ;  /* 0xffffffa800247947 */ /* 0x000fea000383ffff */
.L_x_56:
[----:B------:R-:W-:-:S07]  /*8880*/  MOV R0, UR5 ;  /* 0x0000000500007c02 */ /* 0x000fce0008000f00 */
.L_x_154:
[----:B-1----:R1:W2:Y:S02]  /*8890*/  SYNCS.PHASECHK.TRANS64.TRYWAIT P0, [R0+URZ], R3 ;  /* 0x00000003000075a7 */ /* 0x0022a400080011ff */
[----:B--2---:R-:W-:Y:S05]  /*88a0*/  @!P0 NANOSLEEP.SYNCS 0x989680 ;  /* 0x009896800000895d */ /* 0x004fea0003900000 */
[----:B------:R-:W2:Y:S02]  /*88b0*/  @!P0 SYNCS.PHASECHK.TRANS64 P0, [R0+URZ], R3 ;  /* 0x00000003000085a7 */ /* 0x000ea400080010ff */
[----:B--2---:R-:W-:Y:S05]  /*88c0*/  @!P0 BRA `(.L_x_154) ;  /* 0xfffffffc00f08947 */ /* 0x004fea000383ffff */
[----:B------:R-:W-:Y:S05]  /*88d0*/  BRA `(.L_x_155) ;  /* 0xffffffa800307947 */ /* 0x000fea000383ffff */
.L_x_57:
[----:B------:R-:W-:-:S07]  /*88e0*/  MOV R0, UR5 ;  /* 0x0000000500007c02 */ /* 0x000fce0008000f00 */
.L_x_156:
[----:B-1----:R1:W2:Y:S02]  /*88f0*/  SYNCS.PHASECHK.TRANS64.TRYWAIT P0, [R0+URZ], R3 ;  /* 0x00000003000075a7 */ /* 0x0022a400080011ff */
[----:B--2---:R-:W-:Y:S05]  /*8900*/  @!P0 NANOSLEEP.SYNCS 0x989680 ;  /* 0x009896800000895d */ /* 0x004fea0003900000 */
[----:B------:R-:W2:Y:S02]  /*8910*/  @!P0 SYNCS.PHASECHK.TRANS64 P0, [R0+URZ], R3 ;  /* 0x00000003000085a7 */ /* 0x000ea400080010ff */
[----:B--2---:R-:W-:Y:S05]  /*8920*/  @!P0 BRA `(.L_x_156) ;  /* 0xfffffffc00f08947 */ /* 0x004fea000383ffff */
[----:B------:R-:W-:Y:S05]  /*8930*/  BRA `(.L_x_157) ;  /* 0xffffffa8003c7947 */ /* 0x000fea000383ffff */
.L_x_58:
[----:B------:R-:W-:-:S07]  /*8940*/  MOV R0, UR5 ;  /* 0x0000000500007c02 */ /* 0x000fce0008000f00 */
.L_x_158:
[----:B-1----:R1:W2:Y:S02]  /*8950*/  SYNCS.PHASECHK.TRANS64.TRYWAIT P0, [R0+URZ], R3 ;  /* 0x00000003000075a7 */ /* 0x0022a400080011ff */
[----:B--2---:R-:W-:Y:S05]  /*8960*/  @!P0 NANOSLEEP.SYNCS 0x989680 ;  /* 0x009896800000895d */ /* 0x004fea0003900000 */
[----:B------:R-:W2:Y:S02]  /*8970*/  @!P0 SYNCS.PHASECHK.TRANS64 P0, [R0+URZ], R3 ;  /* 0x00000003000085a7 */ /* 0x000ea400080010ff */
[----:B--2---:R-:W-:Y:S05]  /*8980*/  @!P0 BRA `(.L_x_158) ;  /* 0xfffffffc00f08947 */ /* 0x004fea000383ffff */
[----:B------:R-:W-:Y:S05]  /*8990*/  BRA `(.L_x_159) ;  /* 0xffffffa800487947 */ /* 0x000fea000383ffff */
.L_x_59:
[----:B------:R-:W-:-:S07]  /*89a0*/  MOV R0, UR5 ;  /* 0x0000000500007c02 */ /* 0x000fce0008000f00 */
.L_x_160:
[----:B-1----:R1:W2:Y:S02]  /*89b0*/  SYNCS.PHASECHK.TRANS64.TRYWAIT P0, [R0+URZ], R3 ;  /* 0x00000003000075a7 */ /* 0x0022a400080011ff */
[----:B--2---:R-:W-:Y:S05]  /*89c0*/  @!P0 NANOSLEEP.SYNCS 0x989680 ;  /* 0x009896800000895d */ /* 0x004fea0003900000 */
[----:B------:R-:W2:Y:S02]  /*89d0*/  @!P0 SYNCS.PHASECHK.TRANS64 P0, [R0+URZ], R3 ;  /* 0x00000003000085a7 */ /* 0x000ea400080010ff */
[----:B--2---:R-:W-:Y:S05]  /*89e0*/  @!P0 BRA `(.L_x_160) ;  /* 0xfffffffc00f08947 */ /* 0x004fea000383ffff */
[----:B------:R-:W-:Y:S05]  /*89f0*/  BRA `(.L_x_161) ;  /* 0xffffffa800547947 */ /* 0x000fea000383ffff */
.L_x_62:
[----:B--2---:R2:W3:Y:S02]  /*8a00*/  SYNCS.PHASECHK.TRANS64.TRYWAIT P0, [R2+URZ+0x1a0], R5 ;  /* 0x0001a005020075a7 */ /* 0x0044e400080011ff */
[----:B---3--:R-:W-:Y:S05]  /*8a10*/  @!P0 NANOSLEEP.SYNCS 0x989680 ;  /* 0x009896800000895d */ /* 0x008fea0003900000 */
[----:B------:R-:W3:Y:S02]  /*8a20*/  @!P0 SYNCS.PHASECHK.TRANS64 P0, [R2+URZ+0x1a0], R5 ;  /* 0x0001a005020085a7 */ /* 0x000ee400080010ff */
[----:B---3--:R-:W-:Y:S05]  /*8a30*/  @!P0 BRA `(.L_x_62) ;  /* 0xfffffffc00f08947 */ /* 0x008fea000383ffff */
[----:B------:R-:W-:Y:S05]  /*8a40*/  BRA `(.L_x_162) ;  /* 0xffffffa800b87947 */ /* 0x000fea000383ffff */
.L_x_63:
[----:B------:R-:W-:-:S07]  /*8a50*/  MOV R2, UR4 ;  /* 0x0000000400027c02 */ /* 0x000fce0008000f00 */
.L_x_163:
[----:B--2---:R2:W3:Y:S02]  /*8a60*/  SYNCS.PHASECHK.TRANS64.TRYWAIT P0, [R2+URZ+0x150], R5 ;  /* 0x00015005020075a7 */ /* 0x0044e400080011ff */
[----:B---3--:R-:W-:Y:S05]  /*8a70*/  @!P0 NANOSLEEP.SYNCS 0x989680 ;  /* 0x009896800000895d */ /* 0x008fea0003900000 */
[----:B------:R-:W3:Y:S02]  /*8a80*/  @!P0 SYNCS.PHASECHK.TRANS64 P0, [R2+URZ+0x150], R5 ;  /* 0x00015005020085a7 */ /* 0x000ee400080010ff */
[----:B---3--:R-:W-:Y:S05]  /*8a90*/  @!P0 BRA `(.L_x_163) ;  /* 0xfffffffc00f08947 */ /* 0x008fea000383ffff */
[----:B------:R-:W-:Y:S05]  /*8aa0*/  BRA `(.L_x_164) ;  /* 0xffffffa800c87947 */ /* 0x000fea000383ffff */
.L_x_64:
[----:B--2---:R2:W3:Y:S02]  /*8ab0*/  SYNCS.PHASECHK.TRANS64.TRYWAIT P1, [R2+URZ+0x140], R5 ;  /* 0x00014005020075a7 */ /* 0x0044e400080211ff */
[----:B---3--:R-:W-:Y:S05]  /*8ac0*/  @!P1 NANOSLEEP.SYNCS 0x989680 ;  /* 0x009896800000995d */ /* 0x008fea0003900000 */
[----:B------:R-:W3:Y:S02]  /*8ad0*/  @!P1 SYNCS.PHASECHK.TRANS64 P1, [R2+URZ+0x140], R5 ;  /* 0x00014005020095a7 */ /* 0x000ee400080210ff */
[----:B---3--:R-:W-:Y:S05]  /*8ae0*/  @!P1 BRA `(.L_x_64) ;  /* 0xfffffffc00f09947 */ /* 0x008fea000383ffff */
[----:B------:R-:W-:Y:S05]  /*8af0*/  BRA `(.L_x_165) ;  /* 0xffffffa800f87947 */ /* 0x000fea000383ffff */
.L_x_67:
[----:B------:R-:W-:-:S07]  /*8b00*/  MOV R0, UR4 ;  /* 0x0000000400007c02 */ /* 0x000fce0008000f00 */
.L_x_166:
[----:B--2---:R2:W3:Y:S02]  /*8b10*/  SYNCS.PHASECHK.TRANS64.TRYWAIT P0, [R0+URZ+0x150], R3 ;  /* 0x00015003000075a7 */ /* 0x0044e400080011ff */
[----:B---3--:R-:W-:Y:S05]  /*8b20*/  @!P0 NANOSLEEP.SYNCS 0x989680 ;  /* 0x009896800000895d */ /* 0x008fea0003900000 */
[----:B------:R-:W3:Y:S02]  /*8b30*/  @!P0 SYNCS.PHASECHK.TRANS64 P0, [R0+URZ+0x150], R3 ;  /* 0x00015003000085a7 */ /* 0x000ee400080010ff */
[----:B---3--:R-:W-:Y:S05]  /*8b40*/  @!P0 BRA `(.L_x_166) ;  /* 0xfffffffc00f08947 */ /* 0x008fea000383ffff */
[----:B------:R-:W-:Y:S05]  /*8b50*/  BRA `(.L_x_66) ;  /* 0xffffffac004c7947 */ /* 0x000fea000383ffff */
.L_x_74:
[----:B-1----:R1:W2:Y:S02]  /*8b60*/  SYNCS.PHASECHK.TRANS64.TRYWAIT P1, [R0+URZ+0x140], R5 ;  /* 0x00014005000075a7 */ /* 0x0022a400080211ff */
[----:B--2---:R-:W-:Y:S05]  /*8b70*/  @!P1 NANOSLEEP.SYNCS 0x989680 ;  /* 0x009896800000995d */ /* 0x004fea0003900000 */
[----:B------:R-:W2:Y:S02]  /*8b80*/  @!P1 SYNCS.PHASECHK.TRANS64 P1, [R0+URZ+0x140], R5 ;  /* 0x00014005000095a7 */ /* 0x000ea400080210ff */
[----:B--2---:R-:W-:Y:S05]  /*8b90*/  @!P1 BRA `(.L_x_74) ;  /* 0xfffffffc00f09947 */ /* 0x004fea000383ffff */
[----:B------:R-:W-:Y:S05]  /*8ba0*/  BRA `(.L_x_167) ;  /* 0xffffffb000b47947 */ /* 0x000fea000383ffff */
.L_x_75:
[----:B------:R-:W-:-:S07]  /*8bb0*/  MOV R3, UR23 ;  /* 0x0000001700037c02 */ /* 0x000fce0008000f00 */
.L_x_168:
[----:B-1----:R1:W2:Y:S02]  /*8bc0*/  SYNCS.PHASECHK.TRANS64.TRYWAIT P0, [R3+URZ+0x180], R0 ;  /* 0x00018000030075a7 */ /* 0x0022a400080011ff */
[----:B--2---:R-:W-:Y:S05]  /*8bd0*/  @!P0 NANOSLEEP.SYNCS 0x989680 ;  /* 0x009896800000895d */ /* 0x004fea0003900000 */
[----:B------:R-:W2:Y:S02]  /*8be0*/  @!P0 SYNCS.PHASECHK.TRANS64 P0, [R3+URZ+0x180], R0 ;  /* 0x00018000030085a7 */ /* 0x000ea400080010ff */
[----:B--2---:R-:W-:Y:S05]  /*8bf0*/  @!P0 BRA `(.L_x_168) ;  /* 0xfffffffc00f08947 */ /* 0x004fea000383ffff */
[----:B------:R-:W-:Y:S05]  /*8c00*/  BRA `(.L_x_169) ;  /* 0xffffffb400047947 */ /* 0x000fea000383ffff */
.L_x_78:
[----:B------:R-:W-:Y:S07]  /*8c10*/  MOV R0, UR5 ;  /* 0x0000000500007c02 */ /* 0x000fee0008000f00 */
.L_x_170:
[----:B-1----:R1:W2:Y:S02]  /*8c20*/  SYNCS.PHASECHK.TRANS64.TRYWAIT P0, [R0+URZ], R3 ;  /* 0x00000003000075a7 */ /* 0x0022a400080011ff */
[----:B--2---:R-:W-:Y:S05]  /*8c30*/  @!P0 NANOSLEEP.SYNCS 0x989680 ;  /* 0x009896800000895d */ /* 0x004fea0003900000 */
[----:B------:R-:W2:Y:S02]  /*8c40*/  @!P0 SYNCS.PHASECHK.TRANS64 P0, [R0+URZ], R3 ;  /* 0x00000003000085a7 */ /* 0x000ea400080010ff */
[----:B--2---:R-:W-:Y:S05]  /*8c50*/  @!P0 BRA `(.L_x_170) ;  /* 0xfffffffc00f08947 */ /* 0x004fea000383ffff */
[----:B------:R-:W-:Y:S05]  /*8c60*/  BRA `(.L_x_77) ;  /* 0xffffffb400207947 */ /* 0x000fea000383ffff */
.L_x_81:
[----:B------:R-:W-:-:S07]  /*8c70*/  MOV R0, UR4 ;  /* 0x0000000400007c02 */ /* 0x000fce0008000f00 */
.L_x_171:
[----:B--2---:R2:W4:Y:S02]  /*8c80*/  SYNCS.PHASECHK.TRANS64.TRYWAIT P0, [R0+URZ], R3 ;  /* 0x00000003000075a7 */ /* 0x00452400080011ff */
[----:B----4-:R-:W-:Y:S05]  /*8c90*/  @!P0 NANOSLEEP.SYNCS 0x989680 ;  /* 0x009896800000895d */ /* 0x010fea0003900000 */
[----:B------:R-:W4:Y:S02]  /*8ca0*/  @!P0 SYNCS.PHASECHK.TRANS64 P0, [R0+URZ], R3 ;  /* 0x00000003000085a7 */ /* 0x000f2400080010ff */
[----:B----4-:R-:W-:Y:S05]  /*8cb0*/  @!P0 BRA `(.L_x_171) ;  /* 0xfffffffc00f08947 */ /* 0x010fea000383ffff */
[----:B------:R-:W-:Y:S05]  /*8cc0*/  BRA `(.L_x_172) ;  /* 0xffffffb400d47947 */ /* 0x000fea000383ffff */
.L_x_82:
[----:B------:R-:W-:-:S07]  /*8cd0*/  MOV R0, UR5 ;  /* 0x0000000500007c02 */ /* 0x000fce0008000f00 */
.L_x_173:
[----:B-1----:R1:W2:Y:S02]  /*8ce0*/  SYNCS.PHASECHK.TRANS64.TRYWAIT P0, [R0+URZ], R3 ;  /* 0x00000003000075a7 */ /* 0x0022a400080011ff */
[----:B--2---:R-:W-:Y:S05]  /*8cf0*/  @!P0 NANOSLEEP.SYNCS 0x989680 ;  /* 0x009896800000895d */ /* 0x004fea0003900000 */
[----:B------:R-:W2:Y:S02]  /*8d00*/  @!P0 SYNCS.PHASECHK.TRANS64 P0, [R0+URZ], R3 ;  /* 0x00000003000085a7 */ /* 0x000ea400080010ff */
[----:B--2---:R-:W-:Y:S05]  /*8d10*/  @!P0 BRA `(.L_x_173) ;  /* 0xfffffffc00f08947 */ /* 0x004fea000383ffff */
[----:B------:R-:W-:Y:S05]  /*8d20*/  BRA `(.L_x_174) ;  /* 0xffffffb400e07947 */ /* 0x000fea000383ffff */
.L_x_83:
[----:B------:R-:W-:-:S07]  /*8d30*/  MOV R0, UR5 ;  /* 0x0000000500007c02 */ /* 0x000fce0008000f00 */
.L_x_175:
[----:B-1----:R1:W2:Y:S02]  /*8d40*/  SYNCS.PHASECHK.TRANS64.TRYWAIT P0, [R0+URZ], R3 ;  /* 0x00000003000075a7 */ /* 0x0022a400080011ff */
[----:B--2---:R-:W-:Y:S05]  /*8d50*/  @!P0 NANOSLEEP.SYNCS 0x989680 ;  /* 0x009896800000895d */ /* 0x004fea0003900000 */
[----:B------:R-:W2:Y:S02]  /*8d60*/  @!P0 SYNCS.PHASECHK.TRANS64 P0, [R0+URZ], R3 ;  /* 0x00000003000085a7 */ /* 0x000ea400080010ff */
[----:B--2---:R-:W-:Y:S05]  /*8d70*/  @!P0 BRA `(.L_x_175) ;  /* 0xfffffffc00f08947 */ /* 0x004fea000383ffff */
[----:B------:R-:W-:Y:S05]  /*8d80*/  BRA `(.L_x_176) ;  /* 0xffffffb400ec7947 */ /* 0x000fea000383ffff */
.L_x_84:
[----:B------:R-:W-:-:S07]  /*8d90*/  MOV R0, UR4 ;  /* 0x0000000400007c02 */ /* 0x000fce0008000f00 */
.L_x_177:
[----:B-1----:R1:W2:Y:S02]  /*8da0*/  SYNCS.PHASECHK.TRANS64.TRYWAIT P0, [R0+URZ], R3 ;  /* 0x00000003000075a7 */ /* 0x0022a400080011ff */
[----:B--2---:R-:W-:Y:S05]  /*8db0*/  @!P0 NANOSLEEP.SYNCS 0x989680 ;  /* 0x009896800000895d */ /* 0x004fea0003900000 */
[----:B------:R-:W2:Y:S02]  /*8dc0*/  @!P0 SYNCS.PHASECHK.TRANS64 P0, [R0+URZ], R3 ;  /* 0x00000003000085a7 */ /* 0x000ea400080010ff */
[----:B--2---:R-:W-:Y:S05]  /*8dd0*/  @!P0 BRA `(.L_x_177) ;  /* 0xfffffffc00f08947 */ /* 0x004fea000383ffff */
[----:B------:R-:W-:Y:S05]  /*8de0*/  BRA `(.L_x_178) ;  /* 0xffffffb400f87947 */ /* 0x000fea000383ffff */
.L_x_89:
[----:B--2---:R2:W3:Y:S02]  /*8df0*/  SYNCS.PHASECHK.TRANS64.TRYWAIT P0, [R12+URZ+0x140], R9 ;  /* 0x000140090c0075a7 */ /* 0x0044e400080011ff */
[----:B---3--:R-:W-:Y:S05]  /*8e00*/  @!P0 NANOSLEEP.SYNCS 0x989680 ;  /* 0x009896800000895d */ /* 0x008fea0003900000 */
[----:B------:R-:W3:Y:S02]  /*8e10*/  @!P0 SYNCS.PHASECHK.TRANS64 P0, [R12+URZ+0x140], R9 ;  /* 0x000140090c0085a7 */ /* 0x000ee400080010ff */
[----:B---3--:R-:W-:Y:S05]  /*8e20*/  @!P0 BRA `(.L_x_89) ;  /* 0xfffffffc00f08947 */ /* 0x008fea000383ffff */
[----:B------:R-:W-:Y:S05]  /*8e30*/  BRA `(.L_x_179) ;  /* 0xffffffbc00187947 */ /* 0x000fea000383ffff */
.L_x_92:
[----:B------:R-:W-:Y:S07]  /*8e40*/  MOV R0, UR21 ;  /* 0x0000001500007c02 */ /* 0x000fee0008000f00 */
.L_x_180:
[----:B--2---:R2:W3:Y:S02]  /*8e50*/  SYNCS.PHASECHK.TRANS64.TRYWAIT P2, [R0+URZ+0x138], R11 ;  /* 0x0001380b000075a7 */ /* 0x0044e400080411ff */
[----:B---3--:R-:W-:Y:S05]  /*8e60*/  @!P2 NANOSLEEP.SYNCS 0x989680 ;  /* 0x009896800000a95d */ /* 0x008fea0003900000 */
[----:B------:R-:W3:Y:S02]  /*8e70*/  @!P2 SYNCS.PHASECHK.TRANS64 P2, [R0+URZ+0x138], R11 ;  /* 0x0001380b0000a5a7 */ /* 0x000ee400080410ff */
[----:B---3--:R-:W-:Y:S05]  /*8e80*/  @!P2 BRA `(.L_x_180) ;  /* 0xfffffffc00f0a947 */ /* 0x008fea000383ffff */
[----:B------:R-:W-:Y:S05]  /*8e90*/  BRA `(.L_x_91) ;  /* 0xffffffc000807947 */ /* 0x000fea000383ffff */
.L_x_95:
[----:B--2---:R-:W-:Y:S07]  /*8ea0*/  MOV R0, UR21 ;  /* 0x0000001500007c02 */ /* 0x004fee0008000f00 */
.L_x_181:
[----:B--2---:R2:W3:Y:S02]  /*8eb0*/  SYNCS.PHASECHK.TRANS64.TRYWAIT P0, [R0+URZ+0x120], R9 ;  /* 0x00012009000075a7 */ /* 0x0044e400080011ff */
[----:B---3--:R-:W-:Y:S05]  /*8ec0*/  @!P0 NANOSLEEP.SYNCS 0x989680 ;  /* 0x009896800000895d */ /* 0x008fea0003900000 */
[----:B------:R-:W3:Y:S02]  /*8ed0*/  @!P0 SYNCS.PHASECHK.TRANS64 P0, [R0+URZ+0x120], R9 ;  /* 0x00012009000085a7 */ /* 0x000ee400080010ff */
[----:B---3--:R-:W-:Y:S05]  /*8ee0*/  @!P0 BRA `(.L_x_181) ;  /* 0xfffffffc00f08947 */ /* 0x008fea000383ffff */
[----:B------:R-:W-:Y:S05]  /*8ef0*/  BRA `(.L_x_182) ;  /* 0xffffffc000dc7947 */ /* 0x000fea000383ffff */
.L_x_96:
[----:B------:R-:W-:Y:S07]  /*8f00*/  MOV R0, UR21 ;  /* 0x0000001500007c02 */ /* 0x000fee0008000f00 */
.L_x_183:
[----:B--2---:R2:W3:Y:S02]  /*8f10*/  SYNCS.PHASECHK.TRANS64.TRYWAIT P0, [R0+URZ+0x128], R9 ;  /* 0x00012809000075a7 */ /* 0x0044e400080011ff */
[----:B---3--:R-:W-:Y:S05]  /*8f20*/  @!P0 NANOSLEEP.SYNCS 0x989680 ;  /* 0x009896800000895d */ /* 0x008fea0003900000 */
[----:B------:R-:W3:Y:S02]  /*8f30*/  @!P0 SYNCS.PHASECHK.TRANS64 P0, [R0+URZ+0x128], R9 ;  /* 0x00012809000085a7 */ /* 0x000ee400080010ff */
[----:B---3--:R-:W-:Y:S05]  /*8f40*/  @!P0 BRA `(.L_x_183) ;  /* 0xfffffffc00f08947 */ /* 0x008fea000383ffff */
[----:B------:R-:W-:Y:S05]  /*8f50*/  BRA `(.L_x_184) ;  /* 0xffffffc400147947 */ /* 0x000fea000383ffff */
.L_x_98:
[----:B------:R-:W-:-:S07]  /*8f60*/  MOV R0, UR21 ;  /* 0x0000001500007c02 */ /* 0x000fce0008000f00 */
.L_x_185:
[----:B---3--:R3:W4:Y:S02]  /*8f70*/  SYNCS.PHASECHK.TRANS64.TRYWAIT P0, [R0+URZ+0x120], R3 ;  /* 0x00012003000075a7 */ /* 0x00872400080011ff */
[----:B----4-:R-:W-:Y:S05]  /*8f80*/  @!P0 NANOSLEEP.SYNCS 0x989680 ;  /* 0x009896800000895d */ /* 0x010fea0003900000 */
[----:B------:R-:W4:Y:S02]  /*8f90*/  @!P0 SYNCS.PHASECHK.TRANS64 P0, [R0+URZ+0x120], R3 ;  /* 0x00012003000085a7 */ /* 0x000f2400080010ff */
[----:B----4-:R-:W-:Y:S05]  /*8fa0*/  @!P0 BRA `(.L_x_185) ;  /* 0xfffffffc00f08947 */ /* 0x010fea000383ffff */
[----:B------:R-:W-:Y:S05]  /*8fb0*/  BRA `(.L_x_186) ;  /* 0xffffffc400847947 */ /* 0x000fea000383ffff */
.L_x_100:
[----:B-1----:R1:W2:Y:S02]  /*8fc0*/  SYNCS.PHASECHK.TRANS64.TRYWAIT P0, [R3+URZ+0x140], R0 ;  /* 0x00014000030075a7 */ /* 0x0022a400080011ff */
[----:B--2---:R-:W-:Y:S05]  /*8fd0*/  @!P0 NANOSLEEP.SYNCS 0x989680 ;  /* 0x009896800000895d */ /* 0x004fea0003900000 */
[----:B------:R-:W2:Y:S02]  /*8fe0*/  @!P0 SYNCS.PHASECHK.TRANS64 P0, [R3+URZ+0x140], R0 ;  /* 0x00014000030085a7 */ /* 0x000ea400080010ff */
[----:B--2---:R-:W-:Y:S05]  /*8ff0*/  @!P0 BRA `(.L_x_100) ;  /* 0xfffffffc00f08947 */ /* 0x004fea000383ffff */
[----:B------:R-:W-:Y:S05]  /*9000*/  BRA `(.L_x_187) ;  /* 0xffffffc8004c7947 */ /* 0x000fea000383ffff */
.L_x_111:
[----:B--2---:R2:W1:Y:S02]  /*9010*/  SYNCS.PHASECHK.TRANS64.TRYWAIT P1, [R2+URZ+0x110], R5 ;  /* 0x00011005020075a7 */ /* 0x00446400080211ff */
[----:B-1----:R-:W-:Y:S05]  /*9020*/  @!P1 NANOSLEEP.SYNCS 0x989680 ;  /* 0x009896800000995d */ /* 0x002fea0003900000 */
[----:B------:R-:W1:Y:S02]  /*9030*/  @!P1 SYNCS.PHASECHK.TRANS64 P1, [R2+URZ+0x110], R5 ;  /* 0x00011005020095a7 */ /* 0x000e6400080210ff */
[----:B-1----:R-:W-:Y:S05]  /*9040*/  @!P1 BRA `(.L_x_111) ;  /* 0xfffffffc00f09947 */ /* 0x002fea000383ffff */
[----:B------:R-:W-:Y:S05]  /*9050*/  BRA `(.L_x_110) ;  /* 0xffffffd400c07947 */ /* 0x000fea000383ffff */
.L_x_113:
[----:B--2---:R2:W4:Y:S02]  /*9060*/  SYNCS.PHASECHK.TRANS64.TRYWAIT P0, [R100+URZ+0x160], R3 ;  /* 0x00016003640075a7 */ /* 0x00452400080011ff */
[----:B----4-:R-:W-:Y:S05]  /*9070*/  @!P0 NANOSLEEP.SYNCS 0x989680 ;  /* 0x009896800000895d */ /* 0x010fea0003900000 */
[----:B------:R-:W4:Y:S02]  /*9080*/  @!P0 SYNCS.PHASECHK.TRANS64 P0, [R100+URZ+0x160], R3 ;  /* 0x00016003640085a7 */ /* 0x000f2400080010ff */
[----:B----4-:R-:W-:Y:S05]  /*9090*/  @!P0 BRA `(.L_x_113) ;  /* 0xfffffffc00f08947 */ /* 0x010fea000383ffff */
[----:B------:R-:W-:Y:S05]  /*90a0*/  BRA `(.L_x_112) ;  /* 0xffffffd800107947 */ /* 0x000fea000383ffff */
.L_x_121:
[----:B---3--:R3:W4:Y:S02]  /*90b0*/  SYNCS.PHASECHK.TRANS64.TRYWAIT P0, [R109+URZ+0x110], R4 ;  /* 0x000110046d0075a7 */ /* 0x00872400080011ff */
[----:B----4-:R-:W-:Y:S05]  /*90c0*/  @!P0 NANOSLEEP.SYNCS 0x989680 ;  /* 0x009896800000895d */ /* 0x010fea0003900000 */
[----:B------:R-:W4:Y:S02]  /*90d0*/  @!P0 SYNCS.PHASECHK.TRANS64 P0, [R109+URZ+0x110], R4 ;  /* 0x000110046d0085a7 */ /* 0x000f2400080010ff */
[----:B----4-:R-:W-:Y:S05]  /*90e0*/  @!P0 BRA `(.L_x_121) ;  /* 0xfffffffc00f08947 */ /* 0x010fea000383ffff */
[----:B------:R-:W-:Y:S05]  /*90f0*/  BRA `(.L_x_120) ;  /* 0xffffffe400047947 */ /* 0x000fea000383ffff */
        .weak           $__internal_0_$__cuda_sm10x_tcgen05_guardrail_trap_col_being_dealloced_not_returned_by_alloc
        .type           $__internal_0_$__cuda_sm10x_tcgen05_guardrail_trap_col_being_dealloced_not_returned_by_alloc,@function
        .size           $__internal_0_$__cuda_sm10x_tcgen05_guardrail_trap_col_being_dealloced_not_returned_by_alloc,($__internal_1_$__cuda_sm10x_tcgen05_guardrail_trap_phase_invalid_during_alloc - $__internal_0_$__cuda_sm10x_tcgen05_guardrail_trap_col_being_dealloced_not_returned_by_alloc)
$__internal_0_$__cuda_sm10x_tcgen05_guardrail_trap_col_being_dealloced_not_returned_by_alloc:
[----:B------:R-:W-:Y:S05]  /*9100*/  BPT.TRAP 0x1 ;  /* 0x000000040000795c */ /* 0x000fea0000300000 */
[----:B------:R-:W-:-:S04]  /*9110*/  HFMA2 R3, -RZ, RZ, 0, 0 ;  /* 0x00000000ff037431 */ /* 0x000fc800000001ff */
[----:B------:R-:W-:Y:S05]  /*9120*/  RET.REL.NODEC R2 `(_ZN7cutlass13device_kernelINS_4gemm6kernel13GemmUniversalIN4cute5tupleIJiiiiEEENS1_10collective13CollectiveMmaINS1_35MainloopSm100TmaUmmaWarpSpecializedILi17ELi2ELi4ENS5_IJNS4_1CILi4EEENSA_ILi2EEENSA_ILi1EEEEEEEENS5_IJNSA_ILi64EEENSA_ILi128EEESG_EEENS_12float_e5m2_tENS5_IJlSD_lEEESJ_SK_NS4_8TiledMMAINS4_8MMA_AtomIJNS4_10MMA_TraitsINS4_19SM100_MMA_F8F6F4_SSEJSJ_SJ_fSG_SH_NS4_17integral_constantINS4_4UMMA5MajorELSR_0EEESS_NSP_INSQ_7ScaleInELST_0EEESU_EEEEEENS4_6LayoutINS5_IJSD_SD_SD_EEENS5_IJNSA_ILi0EEESZ_SZ_EEEEENS5_IJNS4_10UnderscoreES12_S12_EEEEENS4_23SM90_TMA_LOAD_MULTICASTENS4_14ComposedLayoutINS4_7SwizzleILi2ELi4ELi3EEENS4_18smem_ptr_flag_bitsILi8EEENSX_INS5_IJNSA_ILi8EEESG_EEENS5_IJSG_SD_EEEEEEEvNS4_8identityES15_S1F_vS1G_EENS_8epilogue10collective18CollectiveEpilogueINS1I_23Sm100TmaWarpSpecializedILi2ELi2ELi32ELb0ELb0EEEJSI_NS5_IJNSX_ISG_SD_EES1N_EEESJ_SK_SJ_SK_NS1I_6fusion15FusionCallbacksIS1M_NS1P_17LinearCombinationISJ_fSJ_fLNS_15FloatRoundStyleE2EEESI_S1O_JEEENS4_5SM1004TMEM4LOAD26SM100_TMEM_LOAD_16dp32b32xENS4_13SM90_TMA_LOADES1F_NS4_39AutoVectorizingCopyWithAssumedAlignmentILi128EEENS4_14SM90_TMA_STOREES1F_S21_S21_EEEvvEEEEvNT_6ParamsE) ;  /* 0xffffff6c02b47950 */ /* 0x000fea0003c3ffff */
        .weak           $__internal_1_$__cuda_sm10x_tcgen05_guardrail_trap_phase_invalid_during_alloc
        .type           $__internal_1_$__cuda_sm10x_tcgen05_guardrail_trap_phase_invalid_during_alloc,@function
        .size           $__internal_1_$__cuda_sm10x_tcgen05_guardrail_trap_phase_invalid_during_alloc,($__internal_2_$__cuda_sm10x_tcgen05_guardrail_trap_unallocated_columns_being_dealloced - $__internal_1_$__cuda_sm10x_tcgen05_guardrail_trap_phase_invalid_during_alloc)
$__internal_1_$__cuda_sm10x_tcgen05_guardrail_trap_phase_invalid_during_alloc:
[----:B------:R-:W-:Y:S05]  /*9130*/  BPT.TRAP 0x1 ;  /* 0x000000040000795c */ /* 0x000fea0000300000 */
[----:B------:R-:W-:-:S04]  /*9140*/  MOV R5, 0x0 ;  /* 0x0000000000057802 */ /* 0x000fc80000000f00 */
[----:B------:R-:W-:Y:S05]  /*9150*/  RET.REL.NODEC R4 `(_ZN7cutlass13device_kernelINS_4gemm6kernel13GemmUniversalIN4cute5tupleIJiiiiEEENS1_10collective13CollectiveMmaINS1_35MainloopSm100TmaUmmaWarpSpecializedILi17ELi2ELi4ENS5_IJNS4_1CILi4EEENSA_ILi2EEENSA_ILi1EEEEEEEENS5_IJNSA_ILi64EEENSA_ILi128EEESG_EEENS_12float_e5m2_tENS5_IJlSD_lEEESJ_SK_NS4_8TiledMMAINS4_8MMA_AtomIJNS4_10MMA_TraitsINS4_19SM100_MMA_F8F6F4_SSEJSJ_SJ_fSG_SH_NS4_17integral_constantINS4_4UMMA5MajorELSR_0EEESS_NSP_INSQ_7ScaleInELST_0EEESU_EEEEEENS4_6LayoutINS5_IJSD_SD_SD_EEENS5_IJNSA_ILi0EEESZ_SZ_EEEEENS5_IJNS4_10UnderscoreES12_S12_EEEEENS4_23SM90_TMA_LOAD_MULTICASTENS4_14ComposedLayoutINS4_7SwizzleILi2ELi4ELi3EEENS4_18smem_ptr_flag_bitsILi8EEENSX_INS5_IJNSA_ILi8EEESG_EEENS5_IJSG_SD_EEEEEEEvNS4_8identityES15_S1F_vS1G_EENS_8epilogue10collective18CollectiveEpilogueINS1I_23Sm100TmaWarpSpecializedILi2ELi2ELi32ELb0ELb0EEEJSI_NS5_IJNSX_ISG_SD_EES1N_EEESJ_SK_SJ_SK_NS1I_6fusion15FusionCallbacksIS1M_NS1P_17LinearCombinationISJ_fSJ_fLNS_15FloatRoundStyleE2EEESI_S1O_JEEENS4_5SM1004TMEM4LOAD26SM100_TMEM_LOAD_16dp32b32xENS4_13SM90_TMA_LOADES1F_NS4_39AutoVectorizingCopyWithAssumedAlignmentILi128EEENS4_14SM90_TMA_STOREES1F_S21_S21_EEEvvEEEEvNT_6ParamsE) ;  /* 0xffffff6c04a87950 */ /* 0x000fea0003c3ffff */
        .weak           $__internal_2_$__cuda_sm10x_tcgen05_guardrail_trap_unallocated_columns_being_dealloced
        .type           $__internal_2_$__cuda_sm10x_tcgen05_guardrail_trap_unallocated_columns_being_dealloced,@function
        .size           $__internal_2_$__cuda_sm10x_tcgen05_guardrail_trap_unallocated_columns_being_dealloced,(.L_x_189 - $__internal_2_$__cuda_sm10x_tcgen05_guardrail_trap_unallocated_columns_being_dealloced)
$__internal_2_$__cuda_sm10x_tcgen05_guardrail_trap_unallocated_columns_being_dealloced:
[----:B------:R-:W-:Y:S05]  /*9160*/  BPT.TRAP 0x1 ;  /* 0x000000040000795c */ /* 0x000fea0000300000 */
[----:B------:R-:W-:-:S04]  /*9170*/  HFMA2 R3, -RZ, RZ, 0, 0 ;  /* 0x00000000ff037431 */ /* 0x000fc800000001ff */
[----:B------:R-:W-:Y:S05]  /*9180*/  RET.REL.NODEC R2 `(_ZN7cutlass13device_kernelINS_4gemm6kernel13GemmUniversalIN4cute5tupleIJiiiiEEENS1_10collective13CollectiveMmaINS1_35MainloopSm100TmaUmmaWarpSpecializedILi17ELi2ELi4ENS5_IJNS4_1CILi4EEENSA_ILi2EEENSA_ILi1EEEEEEEENS5_IJNSA_ILi64EEENSA_ILi128EEESG_EEENS_12float_e5m2_tENS5_IJlSD_lEEESJ_SK_NS4_8TiledMMAINS4_8MMA_AtomIJNS4_10MMA_TraitsINS4_19SM100_MMA_F8F6F4_SSEJSJ_SJ_fSG_SH_NS4_17integral_constantINS4_4UMMA5MajorELSR_0EEESS_NSP_INSQ_7ScaleInELST_0EEESU_EEEEEENS4_6LayoutINS5_IJSD_SD_SD_EEENS5_IJNSA_ILi0EEESZ_SZ_EEEEENS5_IJNS4_10UnderscoreES12_S12_EEEEENS4_23SM90_TMA_LOAD_MULTICASTENS4_14ComposedLayoutINS4_7SwizzleILi2ELi4ELi3EEENS4_18smem_ptr_flag_bitsILi8EEENSX_INS5_IJNSA_ILi8EEESG_EEENS5_IJSG_SD_EEEEEEEvNS4_8identityES15_S1F_vS1G_EENS_8epilogue10collective18CollectiveEpilogueINS1I_23Sm100TmaWarpSpecializedILi2ELi2ELi32ELb0ELb0EEEJSI_NS5_IJNSX_ISG_SD_EES1N_EEESJ_SK_SJ_SK_NS1I_6fusion15FusionCallbacksIS1M_NS1P_17LinearCombinationISJ_fSJ_fLNS_15FloatRoundStyleE2EEESI_S1O_JEEENS4_5SM1004TMEM4LOAD26SM100_TMEM_LOAD_16dp32b32xENS4_13SM90_TMA_LOADES1F_NS4_39AutoVectorizingCopyWithAssumedAlignmentILi128EEENS4_14SM90_TMA_STOREES1F_S21_S21_EEEvvEEEEvNT_6ParamsE) ;  /* 0xffffff6c029c7950 */ /* 0x000fea0003c3ffff */
.L_x_188:
[----:B------:R-:W-:-:S00]  /*9190*/  BRA `(.L_x_188) ;  /* 0xfffffffc00fc7947 */ /* 0x000fc0000383ffff */
[----:B------:R-:W-:-:S00]  /*91a0*/  NOP ;  /* 0x0000000000007918 */ /* 0x000fc00000000000 */
        /* <DEDUP_REMOVED lines=13> */
.L_x_189:


//--------------------- .nv.global.init           --------------------------
	.section	.nv.global.init,"aw",@progbits
.nv.global.init:
	.type		$str$27,@object
	.size		$str$27,($str$28 - $str$27)
$str$27:
        /*0000*/ 	.byte	0x28, 0x61, 0x64, 0x64, 0x72, 0x65, 0x73, 0x73, 0x20, 0x26, 0x20, 0x6d, 0x61, 0x73, 0x6b, 0x29
        /*0010*/ 	.byte	0x20, 0x3d, 0x3d, 0x20, 0x30, 0x00
	.type		$str$28,@object
	.size		$str$28,($str$26 - $str$28)
$str$28:
        /*0016*/ 	.byte	0x2f, 0x74, 0x6d, 0x70, 0x2f, 0x63, 0x75, 0x74, 0x6c, 0x61, 0x73, 0x73, 0x5f, 0x73, 0x77, 0x65
        /*0026*/ 	.byte	0x65, 0x70, 0x5f, 0x73, 0x72, 0x63, 0x2f, 0x69, 0x6e, 0x63, 0x6c, 0x75, 0x64, 0x65, 0x2f, 0x63
        /*0036*/ 	.byte	0x75, 0x74, 0x65, 0x2f, 0x70, 0x6f, 0x69, 0x6e, 0x74, 0x65, 0x72, 0x5f, 0x66, 0x6c, 0x61, 0x67
        /*0046*/ 	.byte	0x67, 0x65, 0x64, 0x2e, 0x68, 0x70, 0x70, 0x00
	.type		$str$26,@object
	.size		$str$26,($str$25 - $str$26)
$str$26:
        /*004e*/ 	.byte	0x2f, 0x74, 0x6d, 0x70, 0x2f, 0x63, 0x75, 0x74, 0x6c, 0x61, 0x73, 0x73, 0x5f, 0x73, 0x77, 0x65
        /*005e*/ 	.byte	0x65, 0x70, 0x5f, 0x73, 0x72, 0x63, 0x2f, 0x69, 0x6e, 0x63, 0x6c, 0x75, 0x64, 0x65, 0x2f, 0x63
        /*006e*/ 	.byte	0x75, 0x74, 0x65, 0x2f, 0x61, 0x74, 0x6f, 0x6d, 0x2f, 0x63, 0x6f, 0x70, 0x79, 0x5f, 0x74, 0x72
        /*007e*/ 	.byte	0x61, 0x69, 0x74, 0x73, 0x5f, 0x73, 0x6d, 0x31, 0x30, 0x30, 0x2e, 0x68, 0x70, 0x70, 0x00
	.type		$str$25,@object
	.size		$str$25,(__unnamed_1 - $str$25)
$str$25:
        /*008d*/ 	.byte	0x28, 0x28, 0x75, 0x69, 0x6e, 0x74, 0x33, 0x32, 0x5f, 0x74, 0x28, 0x74, 0x68, 0x72, 0x65, 0x61
        /*009d*/ 	.byte	0x64, 0x49, 0x64, 0x78, 0x2e, 0x78, 0x29, 0x20, 0x2f, 0x20, 0x33, 0x32, 0x29, 0x20, 0x25, 0x20
        /*00ad*/ 	.byte	0x34, 0x29, 0x20, 0x3d, 0x3d, 0x20, 0x28, 0x28, 0x28, 0x74, 0x6d, 0x65, 0x6d, 0x5f, 0x61, 0x64
        /*00bd*/ 	.byte	0x64, 0x72, 0x20, 0x3e, 0x3e, 0x20, 0x31, 0x36, 0x29, 0x20, 0x2f, 0x20, 0x33, 0x32, 0x29, 0x20
        /*00cd*/ 	.byte	0x25, 0x20, 0x34, 0x29, 0x00
	.type		__unnamed_1,@object
	.size		__unnamed_1,(__unnamed_2 - __unnamed_1)
__unnamed_1:
        /*00d2*/ 	.byte	0x61, 0x75, 0x74, 0x6f, 0x20, 0x63, 0x75, 0x74, 0x65, 0x3a, 0x3a, 0x61, 0x73, 0x5f, 0x70, 0x6f
        /* <DEDUP_REMOVED lines=24> */
        /*0262*/ 	.byte	0x3c, 0x34, 0x30, 0x39, 0x36, 0x3e, 0x3e, 0x3e, 0x3e, 0x5d, 0x00
	.type		__unnamed_2,@object
	.size		__unnamed_2,(.L_2 - __unnamed_2)
__unnamed_2:
        /* <DEDUP_REMOVED lines=40> */
        /*04ed*/ 	.byte	0x74, 0x65, 0x3a, 0x3a, 0x43, 0x3c, 0x30, 0x3e, 0x3e, 0x3e, 0x3e, 0x5d, 0x00
.L_2:


//--------------------- .nv.shared._ZN7cutlass13device_kernelINS_4gemm6kernel13GemmUniversalIN4cute5tupleIJiiiiEEENS1_10collective13CollectiveMmaINS1_35MainloopSm100TmaUmmaWarpSpecializedILi17ELi2ELi4ENS5_IJNS4_1CILi4EEENSA_ILi2EEENSA_ILi1EEEEEEEENS5_IJNSA_ILi64EEENSA_ILi128EEESG_EEENS_12float_e5m2_tENS5_IJlSD_lEEESJ_SK_NS4_8TiledMMAINS4_8MMA_AtomIJNS4_10MMA_TraitsINS4_19SM100_MMA_F8F6F4_SSEJSJ_SJ_fSG_SH_NS4_17integral_constantINS4_4UMMA5MajorELSR_0EEESS_NSP_INSQ_7ScaleInELST_0EEESU_EEEEEENS4_6LayoutINS5_IJSD_SD_SD_EEENS5_IJNSA_ILi0EEESZ_SZ_EEEEENS5_IJNS4_10UnderscoreES12_S12_EEEEENS4_23SM90_TMA_LOAD_MULTICASTENS4_14ComposedLayoutINS4_7SwizzleILi2ELi4ELi3EEENS4_18smem_ptr_flag_bitsILi8EEENSX_INS5_IJNSA_ILi8EEESG_EEENS5_IJSG_SD_EEEEEEEvNS4_8identityES15_S1F_vS1G_EENS_8epilogue10collective18CollectiveEpilogueINS1I_23Sm100TmaWarpSpecializedILi2ELi2ELi32ELb0ELb0EEEJSI_NS5_IJNSX_ISG_SD_EES1N_EEESJ_SK_SJ_SK_NS1I_6fusion15FusionCallbacksIS1M_NS1P_17LinearCombinationISJ_fSJ_fLNS_15FloatRoundStyleE2EEESI_S1O_JEEENS4_5SM1004TMEM4LOAD26SM100_TMEM_LOAD_16dp32b32xENS4_13SM90_TMA_LOADES1F_NS4_39AutoVectorizingCopyWithAssumedAlignmentILi128EEENS4_14SM90_TMA_STOREES1F_S21_S21_EEEvvEEEEvNT_6ParamsE --------------------------
	.section	.nv.shared._ZN7cutlass13device_kernelINS_4gemm6kernel13GemmUniversalIN4cute5tupleIJiiiiEEENS1_10collective13CollectiveMmaINS1_35MainloopSm100TmaUmmaWarpSpecializedILi17ELi2ELi4ENS5_IJNS4_1CILi4EEENSA_ILi2EEENSA_ILi1EEEEEEEENS5_IJNSA_ILi64EEENSA_ILi128EEESG_EEENS_12float_e5m2_tENS5_IJlSD_lEEESJ_SK_NS4_8TiledMMAINS4_8MMA_AtomIJNS4_10MMA_TraitsINS4_19SM100_MMA_F8F6F4_SSEJSJ_SJ_fSG_SH_NS4_17integral_constantINS4_4UMMA5MajorELSR_0EEESS_NSP_INSQ_7ScaleInELST_0EEESU_EEEEEENS4_6LayoutINS5_IJSD_SD_SD_EEENS5_IJNSA_ILi0EEESZ_SZ_EEEEENS5_IJNS4_10UnderscoreES12_S12_EEEEENS4_23SM90_TMA_LOAD_MULTICASTENS4_14ComposedLayoutINS4_7SwizzleILi2ELi4ELi3EEENS4_18smem_ptr_flag_bitsILi8EEENSX_INS5_IJNSA_ILi8EEESG_EEENS5_IJSG_SD_EEEEEEEvNS4_8identityES15_S1F_vS1G_EENS_8epilogue10collective18CollectiveEpilogueINS1I_23Sm100TmaWarpSpecializedILi2ELi2ELi32ELb0ELb0EEEJSI_NS5_IJNSX_ISG_SD_EES1N_EEESJ_SK_SJ_SK_NS1I_6fusion15FusionCallbacksIS1M_NS1P_17LinearCombinationISJ_fSJ_fLNS_15FloatRoundStyleE2EEESI_S1O_JEEENS4_5SM1004TMEM4LOAD26SM100_TMEM_LOAD_16dp32b32xENS4_13SM90_TMA_LOADES1F_NS4_39AutoVectorizingCopyWithAssumedAlignmentILi128EEENS4_14SM90_TMA_STOREES1F_S21_S21_EEEvvEEEEvNT_6ParamsE,"aw",@nobits
	.sectionflags	@""
	.align	16
	.zero		1024


//--------------------- .nv.shared.reserved.0     --------------------------
	.section	.nv.shared.reserved.0,"aw",@nobits
	.weak		__nv_reservedSMEM_offset_0_alias
	.size		__nv_reservedSMEM_offset_0_alias, 0, 64
	.other		__nv_reservedSMEM_offset_0_alias,@"STO_CUDA_RESERVED_SHARED STV_DEFAULT"
__nv_reservedSMEM_offset_0_alias:
	.zero		0
.nv.shared.reserved.0:
	.zero		64
	.weak		__nv_reservedSMEM_tcgen05_partition
	.type		__nv_reservedSMEM_tcgen05_partition,@object
	.size		__nv_reservedSMEM_tcgen05_partition,(.L_0 - __nv_reservedSMEM_tcgen05_partition)
__nv_reservedSMEM_tcgen05_partition:
	.zero		32
.L_0:


//--------------------- .nv.global                --------------------------
	.section	.nv.global,"aw",@nobits
.nv.global:
	.type		_ZN40_INTERNAL_2c5c69c9_4_k_cu_b22d3f12_308084cute1_E,@object
	.size		_ZN40_INTERNAL_2c5c69c9_4_k_cu_b22d3f12_308084cute1_E,(_ZN40_INTERNAL_2c5c69c9_4_k_cu_b22d3f12_308084cuda3std3__45__cpo6cbeginE - _ZN40_INTERNAL_2c5c69c9_4_k_cu_b22d3f12_308084cute1_E)
_ZN40_INTERNAL_2c5c69c9_4_k_cu_b22d3f12_308084cute1_E:
	.zero		1
	.type		_ZN40_INTERNAL_2c5c69c9_4_k_cu_b22d3f12_308084cuda3std3__45__cpo6cbeginE,@object
	.size		_ZN40_INTERNAL_2c5c69c9_4_k_cu_b22d3f12_308084cuda3std3__45__cpo6cbeginE,(_ZN40_INTERNAL_2c5c69c9_4_k_cu_b22d3f12_308084cuda3std3__48in_placeE - _ZN40_INTERNAL_2c5c69c9_4_k_cu_b22d3f12_308084cuda3std3__45__cpo6cbeginE)
_ZN40_INTERNAL_2c5c69c9_4_k_cu_b22d3f12_308084cuda3std3__45__cpo6cbeginE:
	.zero		1
	.type		_ZN40_INTERNAL_2c5c69c9_4_k_cu_b22d3f12_308084cuda3std3__48in_placeE,@object
	.size		_ZN40_INTERNAL_2c5c69c9_4_k_cu_b22d3f12_308084cuda3std3__48in_placeE,(_ZN40_INTERNAL_2c5c69c9_4_k_cu_b22d3f12_308084cuda3std6ranges3__45__cpo9iter_moveE - _ZN40_INTERNAL_2c5c69c9_4_k_cu_b22d3f12_308084cuda3std3__48in_placeE)
_ZN40_INTERNAL_2c5c69c9_4_k_cu_b22d3f12_308084cuda3std3__48in_placeE:
	.zero		1
	.type		_ZN40_INTERNAL_2c5c69c9_4_k_cu_b22d3f12_308084cuda3std6ranges3__45__cpo9iter_moveE,@object
	.size		_ZN40_INTERNAL_2c5c69c9_4_k_cu_b22d3f12_308084cuda3std6ranges3__45__cpo9iter_moveE,(_ZN40_INTERNAL_2c5c69c9_4_k_cu_b22d3f12_308084cuda3std3__45__cpo5beginE - _ZN40_INTERNAL_2c5c69c9_4_k_cu_b22d3f12_308084cuda3std6ranges3__45__cpo9iter_moveE)
_ZN40_INTERNAL_2c5c69c9_4_k_cu_b22d3f12_308084cuda3std6ranges3__45__cpo9iter_moveE:
	.zero		1
	.type		_ZN40_INTERNAL_2c5c69c9_4_k_cu_b22d3f12_308084cuda3std3__45__cpo5beginE,@object
	.size		_ZN40_INTERNAL_2c5c69c9_4_k_cu_b22d3f12_308084cuda3std3__45__cpo5beginE,(_ZN40_INTERNAL_2c5c69c9_4_k_cu_b22d3f12_308084cuda3std3__442_GLOBAL__N__2c5c69c9_4_k_cu_b22d3f12_308086ignoreE - _ZN40_INTERNAL_2c5c69c9_4_k_cu_b22d3f12_308084cuda3std3__45__cpo5beginE)
_ZN40_INTERNAL_2c5c69c9_4_k_cu_b22d3f12_308084cuda3std3__45__cpo5beginE:
	.zero		1
	.type		_ZN40_INTERNAL_2c5c69c9_4_k_cu_b22d3f12_308084cuda3std3__442_GLOBAL__N__2c5c69c9_4_k_cu_b22d3f12_308086ignoreE,@object
	.size		_ZN40_INTERNAL_2c5c69c9_4_k_cu_b22d3f12_308084cuda3std3__442_GLOBAL__N__2c5c69c9_4_k_cu_b22d3f12_308086ignoreE,(_ZN40_INTERNAL_2c5c69c9_4_k_cu_b22d3f12_308084cute7productE - _ZN40_INTERNAL_2c5c69c9_4_k_cu_b22d3f12_308084cuda3std3__442_GLOBAL__N__2c5c69c9_4_k_cu_b22d3f12_308086ignoreE)
_ZN40_INTERNAL_2c5c69c9_4_k_cu_b22d3f12_308084cuda3std3__442_GLOBAL__N__2c5c69c9_4_k_cu_b22d3f12_308086ignoreE:
	.zero		1
	.type		_ZN40_INTERNAL_2c5c69c9_4_k_cu_b22d3f12_308084cute7productE,@object
	.size		_ZN40_INTERNAL_2c5c69c9_4_k_cu_b22d3f12_308084cute7productE,(_ZN40_INTERNAL_2c5c69c9_4_k_cu_b22d3f12_308084cuda3std3__45__cpo3endE - _ZN40_INTERNAL_2c5c69c9_4_k_cu_b22d3f12_308084cute7productE)
_ZN40_INTERNAL_2c5c69c9_4_k_cu_b22d3f12_308084cute7productE:
	.zero		1
	.type		_ZN40_INTERNAL_2c5c69c9_4_k_cu_b22d3f12_308084cuda3std3__45__cpo3endE,@object
	.size		_ZN40_INTERNAL_2c5c69c9_4_k_cu_b22d3f12_308084cuda3std3__45__cpo3endE,(_ZN40_INTERNAL_2c5c69c9_4_k_cu_b22d3f12_308084cuda3std3__419piecewise_constructE - _ZN40_INTERNAL_2c5c69c9_4_k_cu_b22d3f12_308084cuda3std3__45__cpo3endE)
_ZN40_INTERNAL_2c5c69c9_4_k_cu_b22d3f12_308084cuda3std3__45__cpo3endE:
	.zero		1
	.type		_ZN40_INTERNAL_2c5c69c9_4_k_cu_b22d3f12_308084cuda3std3__419piecewise_constructE,@object
	.size		_ZN40_INTERNAL_2c5c69c9_4_k_cu_b22d3f12_308084cuda3std3__419piecewise_constructE,(_ZN40_INTERNAL_2c5c69c9_4_k_cu_b22d3f12_308084cuda3std3__45__cpo4cendE - _ZN40_INTERNAL_2c5c69c9_4_k_cu_b22d3f12_308084cuda3std3__419piecewise_constructE)
_ZN40_INTERNAL_2c5c69c9_4_k_cu_b22d3f12_308084cuda3std3__419piecewise_constructE:
	.zero		1
	.type		_ZN40_INTERNAL_2c5c69c9_4_k_cu_b22d3f12_308084cuda3std3__45__cpo4cendE,@object
	.size		_ZN40_INTERNAL_2c5c69c9_4_k_cu_b22d3f12_308084cuda3std3__45__cpo4cendE,(_ZN40_INTERNAL_2c5c69c9_4_k_cu_b22d3f12_308084cuda3std6ranges3__45__cpo4swapE - _ZN40_INTERNAL_2c5c69c9_4_k_cu_b22d3f12_308084cuda3std3__45__cpo4cendE)
_ZN40_INTERNAL_2c5c69c9_4_k_cu_b22d3f12_308084cuda3std3__45__cpo4cendE:
	.zero		1
	.type		_ZN40_INTERNAL_2c5c69c9_4_k_cu_b22d3f12_308084cuda3std6ranges3__45__cpo4swapE,@object
	.size		_ZN40_INTERNAL_2c5c69c9_4_k_cu_b22d3f12_308084cuda3std6ranges3__45__cpo4swapE,(.L_10 - _ZN40_INTERNAL_2c5c69c9_4_k_cu_b22d3f12_308084cuda3std6ranges3__45__cpo4swapE)
_ZN40_INTERNAL_2c5c69c9_4_k_cu_b22d3f12_308084cuda3std6ranges3__45__cpo4swapE:
	.zero		1
.L_10:


//--------------------- .nv.constant0._ZN7cutlass13device_kernelINS_4gemm6kernel13GemmUniversalIN4cute5tupleIJiiiiEEENS1_10collective13CollectiveMmaINS1_35MainloopSm100TmaUmmaWarpSpecializedILi17ELi2ELi4ENS5_IJNS4_1CILi4EEENSA_ILi2EEENSA_ILi1EEEEEEEENS5_IJNSA_ILi64EEENSA_ILi128EEESG_EEENS_12float_e5m2_tENS5_IJlSD_lEEESJ_SK_NS4_8TiledMMAINS4_8MMA_AtomIJNS4_10MMA_TraitsINS4_19SM100_MMA_F8F6F4_SSEJSJ_SJ_fSG_SH_NS4_17integral_constantINS4_4UMMA5MajorELSR_0EEESS_NSP_INSQ_7ScaleInELST_0EEESU_EEEEEENS4_6LayoutINS5_IJSD_SD_SD_EEENS5_IJNSA_ILi0EEESZ_SZ_EEEEENS5_IJNS4_10UnderscoreES12_S12_EEEEENS4_23SM90_TMA_LOAD_MULTICASTENS4_14ComposedLayoutINS4_7SwizzleILi2ELi4ELi3EEENS4_18smem_ptr_flag_bitsILi8EEENSX_INS5_IJNSA_ILi8EEESG_EEENS5_IJSG_SD_EEEEEEEvNS4_8identityES15_S1F_vS1G_EENS_8epilogue10collective18CollectiveEpilogueINS1I_23Sm100TmaWarpSpecializedILi2ELi2ELi32ELb0ELb0EEEJSI_NS5_IJNSX_ISG_SD_EES1N_EEESJ_SK_SJ_SK_NS1I_6fusion15FusionCallbacksIS1M_NS1P_17LinearCombinationISJ_fSJ_fLNS_15FloatRoundStyleE2EEESI_S1O_JEEENS4_5SM1004TMEM4LOAD26SM100_TMEM_LOAD_16dp32b32xENS4_13SM90_TMA_LOADES1F_NS4_39AutoVectorizingCopyWithAssumedAlignmentILi128EEENS4_14SM90_TMA_STOREES1F_S21_S21_EEEvvEEEEvNT_6ParamsE --------------------------
	.section	.nv.constant0._ZN7cutlass13device_kernelINS_4gemm6kernel13GemmUniversalIN4cute5tupleIJiiiiEEENS1_10collective13CollectiveMmaINS1_35MainloopSm100TmaUmmaWarpSpecializedILi17ELi2ELi4ENS5_IJNS4_1CILi4EEENSA_ILi2EEENSA_ILi1EEEEEEEENS5_IJNSA_ILi64EEENSA_ILi128EEESG_EEENS_12float_e5m2_tENS5_IJlSD_lEEESJ_SK_NS4_8TiledMMAINS4_8MMA_AtomIJNS4_10MMA_TraitsINS4_19SM100_MMA_F8F6F4_SSEJSJ_SJ_fSG_SH_NS4_17integral_constantINS4_4UMMA5MajorELSR_0EEESS_NSP_INSQ_7ScaleInELST_0EEESU_EEEEEENS4_6LayoutINS5_IJSD_SD_SD_EEENS5_IJNSA_ILi0EEESZ_SZ_EEEEENS5_IJNS4_10UnderscoreES12_S12_EEEEENS4_23SM90_TMA_LOAD_MULTICASTENS4_14ComposedLayoutINS4_7SwizzleILi2ELi4ELi3EEENS4_18smem_ptr_flag_bitsILi8EEENSX_INS5_IJNSA_ILi8EEESG_EEENS5_IJSG_SD_EEEEEEEvNS4_8identityES15_S1F_vS1G_EENS_8epilogue10collective18CollectiveEpilogueINS1I_23Sm100TmaWarpSpecializedILi2ELi2ELi32ELb0ELb0EEEJSI_NS5_IJNSX_ISG_SD_EES1N_EEESJ_SK_SJ_SK_NS1I_6fusion15FusionCallbacksIS1M_NS1P_17LinearCombinationISJ_fSJ_fLNS_15FloatRoundStyleE2EEESI_S1O_JEEENS4_5SM1004TMEM4LOAD26SM100_TMEM_LOAD_16dp32b32xENS4_13SM90_TMA_LOADES1F_NS4_39AutoVectorizingCopyWithAssumedAlignmentILi128EEENS4_14SM90_TMA_STOREES1F_S21_S21_EEEvvEEEEvNT_6ParamsE,"a",@progbits
	.sectionflags	@""
	.align	4
.nv.constant0._ZN7cutlass13device_kernelINS_4gemm6kernel13GemmUniversalIN4cute5tupleIJiiiiEEENS1_10collective13CollectiveMmaINS1_35MainloopSm100TmaUmmaWarpSpecializedILi17ELi2ELi4ENS5_IJNS4_1CILi4EEENSA_ILi2EEENSA_ILi1EEEEEEEENS5_IJNSA_ILi64EEENSA_ILi128EEESG_EEENS_12float_e5m2_tENS5_IJlSD_lEEESJ_SK_NS4_8TiledMMAINS4_8MMA_AtomIJNS4_10MMA_TraitsINS4_19SM100_MMA_F8F6F4_SSEJSJ_SJ_fSG_SH_NS4_17integral_constantINS4_4UMMA5MajorELSR_0EEESS_NSP_INSQ_7ScaleInELST_0EEESU_EEEEEENS4_6LayoutINS5_IJSD_SD_SD_EEENS5_IJNSA_ILi0EEESZ_SZ_EEEEENS5_IJNS4_10UnderscoreES12_S12_EEEEENS4_23SM90_TMA_LOAD_MULTICASTENS4_14ComposedLayoutINS4_7SwizzleILi2ELi4ELi3EEENS4_18smem_ptr_flag_bitsILi8EEENSX_INS5_IJNSA_ILi8EEESG_EEENS5_IJSG_SD_EEEEEEEvNS4_8identityES15_S1F_vS1G_EENS_8epilogue10collective18CollectiveEpilogueINS1I_23Sm100TmaWarpSpecializedILi2ELi2ELi32ELb0ELb0EEEJSI_NS5_IJNSX_ISG_SD_EES1N_EEESJ_SK_SJ_SK_NS1I_6fusion15FusionCallbacksIS1M_NS1P_17LinearCombinationISJ_fSJ_fLNS_15FloatRoundStyleE2EEESI_S1O_JEEENS4_5SM1004TMEM4LOAD26SM100_TMEM_LOAD_16dp32b32xENS4_13SM90_TMA_LOADES1F_NS4_39AutoVectorizingCopyWithAssumedAlignmentILi128EEENS4_14SM90_TMA_STOREES1F_S21_S21_EEEvvEEEEvNT_6ParamsE:
	.zero		2944


//--------------------- SYMBOLS --------------------------

	.type		.nv.reservedSmem.offset0,@object
	.size		.nv.reservedSmem.offset0,0x4
	.type		.nv.reservedSmem.cap,@object
	.size		.nv.reservedSmem.cap,0x4
	.type		__assertfail,@function
